//
// Generated by NVIDIA NVVM Compiler
//
// Compiler Build ID: CL-36424714
// Cuda compilation tools, release 13.0, V13.0.88
// Based on NVVM 20.0.0
//

.version 9.0
.target sm_100
.address_size 64

	// .globl	_Z16swapVelBufKernelPfS_
// _ZZ17fillTempVelKernelPfS_S_S_E11posBufLocal has been demoted
// _ZZ17fillTempVelKernelPfS_S_S_E11velBufLocal has been demoted
// _ZZ17fillTempVelKernelPfS_S_S_E11radBufLocal has been demoted

.visible .entry _Z16swapVelBufKernelPfS_(
	.param .u64 .ptr .align 1 _Z16swapVelBufKernelPfS__param_0,
	.param .u64 .ptr .align 1 _Z16swapVelBufKernelPfS__param_1
)
{
	.reg .pred 	%p<2>;
	.reg .b32 	%r<6>;
	.reg .b32 	%f<4>;
	.reg .b64 	%rd<8>;

	ld.param.u64 	%rd1, [_Z16swapVelBufKernelPfS__param_0];
	ld.param.u64 	%rd2, [_Z16swapVelBufKernelPfS__param_1];
	mov.u32 	%r2, %tid.x;
	mov.u32 	%r3, %ntid.x;
	mov.u32 	%r4, %ctaid.x;
	mad.lo.s32 	%r1, %r3, %r4, %r2;
	setp.gt.u32 	%p1, %r1, 199;
	@%p1 bra 	$L__BB0_2;
	cvta.to.global.u64 	%rd3, %rd2;
	cvta.to.global.u64 	%rd4, %rd1;
	mul.lo.s32 	%r5, %r1, 3;
	mul.wide.u32 	%rd5, %r5, 4;
	add.s64 	%rd6, %rd3, %rd5;
	ld.global.f32 	%f1, [%rd6];
	add.s64 	%rd7, %rd4, %rd5;
	st.global.f32 	[%rd7], %f1;
	ld.global.f32 	%f2, [%rd6+4];
	st.global.f32 	[%rd7+4], %f2;
	ld.global.f32 	%f3, [%rd6+8];
	st.global.f32 	[%rd7+8], %f3;
$L__BB0_2:
	ret;

}
	// .globl	_Z17fillTempVelKernelPfS_S_S_
.visible .entry _Z17fillTempVelKernelPfS_S_S_(
	.param .u64 .ptr .align 1 _Z17fillTempVelKernelPfS_S_S__param_0,
	.param .u64 .ptr .align 1 _Z17fillTempVelKernelPfS_S_S__param_1,
	.param .u64 .ptr .align 1 _Z17fillTempVelKernelPfS_S_S__param_2,
	.param .u64 .ptr .align 1 _Z17fillTempVelKernelPfS_S_S__param_3
)
{
	.reg .pred 	%p<19>;
	.reg .b16 	%rs<21>;
	.reg .b32 	%r<65>;
	.reg .b32 	%f<141>;
	.reg .b64 	%rd<37>;
	// demoted variable
	.shared .align 4 .b8 _ZZ17fillTempVelKernelPfS_S_S_E11posBufLocal[3072];
	// demoted variable
	.shared .align 4 .b8 _ZZ17fillTempVelKernelPfS_S_S_E11velBufLocal[3072];
	// demoted variable
	.shared .align 4 .b8 _ZZ17fillTempVelKernelPfS_S_S_E11radBufLocal[1024];
	ld.param.u64 	%rd5, [_Z17fillTempVelKernelPfS_S_S__param_0];
	ld.param.u64 	%rd6, [_Z17fillTempVelKernelPfS_S_S__param_1];
	ld.param.u64 	%rd7, [_Z17fillTempVelKernelPfS_S_S__param_2];
	ld.param.u64 	%rd4, [_Z17fillTempVelKernelPfS_S_S__param_3];
	cvta.to.global.u64 	%rd1, %rd6;
	cvta.to.global.u64 	%rd2, %rd5;
	cvta.to.global.u64 	%rd3, %rd7;
	mov.u32 	%r1, %tid.x;
	mov.u32 	%r2, %ntid.x;
	mov.u32 	%r22, %ctaid.x;
	mad.lo.s32 	%r3, %r2, %r22, %r1;
	mul.lo.s32 	%r4, %r3, 3;
	mul.wide.u32 	%rd8, %r4, 4;
	add.s64 	%rd9, %rd2, %rd8;
	ld.global.f32 	%f1, [%rd9];
	add.s64 	%rd10, %rd1, %rd8;
	ld.global.f32 	%f2, [%rd10];
	add.s32 	%r5, %r4, 1;
	mul.wide.u32 	%rd11, %r5, 4;
	add.s64 	%rd12, %rd2, %rd11;
	ld.global.f32 	%f3, [%rd12];
	add.s64 	%rd13, %rd1, %rd11;
	ld.global.f32 	%f4, [%rd13];
	add.s32 	%r6, %r4, 2;
	mul.wide.u32 	%rd14, %r6, 4;
	add.s64 	%rd15, %rd2, %rd14;
	ld.global.f32 	%f5, [%rd15];
	add.s64 	%rd16, %rd1, %rd14;
	ld.global.f32 	%f6, [%rd16];
	mul.wide.u32 	%rd17, %r3, 4;
	add.s64 	%rd18, %rd3, %rd17;
	ld.global.f32 	%f7, [%rd18];
	mul.f32 	%f40, %f7, %f7;
	mul.f32 	%f8, %f7, %f40;
	mov.u32 	%r7, %nctaid.x;
	mov.u32 	%r23, _ZZ17fillTempVelKernelPfS_S_S_E11velBufLocal;
	mad.lo.s32 	%r8, %r1, 12, %r23;
	and.b32  	%r9, %r2, 2046;
	mov.b32 	%r62, 0;
	mov.b16 	%rs17, 0;
	mov.f32 	%f132, 0f00000000;
	mov.f32 	%f133, %f132;
	mov.f32 	%f134, %f132;
$L__BB1_1:
	setp.eq.s32 	%p1, %r2, 1;
	mul.lo.s32 	%r25, %r1, 3;
	mul.lo.s32 	%r11, %r62, %r2;
	mad.lo.s32 	%r26, %r11, 3, %r25;
	mul.wide.u32 	%rd19, %r26, 4;
	add.s64 	%rd20, %rd2, %rd19;
	ld.global.f32 	%f41, [%rd20];
	mov.u32 	%r27, _ZZ17fillTempVelKernelPfS_S_S_E11posBufLocal;
	mad.lo.s32 	%r28, %r1, 12, %r27;
	st.shared.f32 	[%r28], %f41;
	add.s32 	%r29, %r26, 1;
	mul.wide.u32 	%rd21, %r29, 4;
	add.s64 	%rd22, %rd2, %rd21;
	ld.global.f32 	%f42, [%rd22];
	st.shared.f32 	[%r28+4], %f42;
	add.s32 	%r30, %r26, 2;
	mul.wide.u32 	%rd23, %r30, 4;
	add.s64 	%rd24, %rd2, %rd23;
	ld.global.f32 	%f43, [%rd24];
	st.shared.f32 	[%r28+8], %f43;
	add.s64 	%rd25, %rd1, %rd19;
	ld.global.f32 	%f44, [%rd25];
	st.shared.f32 	[%r8], %f44;
	add.s64 	%rd26, %rd1, %rd21;
	ld.global.f32 	%f45, [%rd26];
	st.shared.f32 	[%r8+4], %f45;
	add.s64 	%rd27, %rd1, %rd23;
	ld.global.f32 	%f46, [%rd27];
	st.shared.f32 	[%r8+8], %f46;
	add.s32 	%r31, %r11, %r1;
	mul.wide.u32 	%rd28, %r31, 4;
	add.s64 	%rd29, %rd3, %rd28;
	ld.global.f32 	%f47, [%rd29];
	shl.b32 	%r32, %r1, 2;
	mov.u32 	%r33, _ZZ17fillTempVelKernelPfS_S_S_E11radBufLocal;
	add.s32 	%r34, %r33, %r32;
	st.shared.f32 	[%r34], %f47;
	bar.sync 	0;
	mov.b32 	%r64, 0;
	@%p1 bra 	$L__BB1_10;
	mov.b32 	%r63, 0;
$L__BB1_3:
	add.s32 	%r13, %r63, %r11;
	setp.gt.u32 	%p2, %r13, 199;
	setp.eq.s32 	%p3, %r13, %r3;
	shl.b32 	%r36, %r63, 2;
	mov.u32 	%r37, _ZZ17fillTempVelKernelPfS_S_S_E11radBufLocal;
	add.s32 	%r14, %r37, %r36;
	or.pred  	%p4, %p2, %p3;
	@%p4 bra 	$L__BB1_6;
	mul.lo.s32 	%r15, %r63, 3;
	shl.b32 	%r38, %r15, 2;
	mov.u32 	%r39, _ZZ17fillTempVelKernelPfS_S_S_E11posBufLocal;
	add.s32 	%r40, %r39, %r38;
	ld.shared.f32 	%f48, [%r40];
	ld.shared.f32 	%f49, [%r40+4];
	ld.shared.f32 	%f50, [%r40+8];
	ld.shared.f32 	%f15, [%r14];
	sub.f32 	%f51, %f1, %f48;
	sub.f32 	%f52, %f3, %f49;
	sub.f32 	%f53, %f5, %f50;
	fma.rn.f32 	%f54, %f51, %f51, 0f00000000;
	fma.rn.f32 	%f55, %f52, %f52, %f54;
	fma.rn.f32 	%f56, %f53, %f53, %f55;
	add.f32 	%f57, %f7, %f15;
	mul.f32 	%f58, %f57, %f57;
	setp.geu.f32 	%p5, %f56, %f58;
	@%p5 bra 	$L__BB1_6;
	mov.u32 	%r42, _ZZ17fillTempVelKernelPfS_S_S_E11velBufLocal;
	add.s32 	%r43, %r42, %r38;
	ld.shared.f32 	%f59, [%r43+8];
	ld.shared.f32 	%f60, [%r43+4];
	ld.shared.f32 	%f61, [%r43];
	mul.f32 	%f62, %f15, %f15;
	mul.f32 	%f63, %f15, %f62;
	sub.f32 	%f64, %f8, %f63;
	add.f32 	%f65, %f8, %f63;
	div.rn.f32 	%f66, %f64, %f65;
	add.f32 	%f67, %f63, %f63;
	div.rn.f32 	%f68, %f67, %f65;
	fma.rn.f32 	%f69, %f66, %f2, %f134;
	fma.rn.f32 	%f134, %f68, %f61, %f69;
	fma.rn.f32 	%f70, %f66, %f4, %f133;
	fma.rn.f32 	%f133, %f68, %f60, %f70;
	fma.rn.f32 	%f71, %f66, %f6, %f132;
	fma.rn.f32 	%f132, %f68, %f59, %f71;
	mov.b16 	%rs17, 1;
$L__BB1_6:
	add.s32 	%r44, %r13, 1;
	setp.gt.u32 	%p6, %r44, 199;
	setp.eq.s32 	%p7, %r44, %r3;
	or.pred  	%p8, %p6, %p7;
	@%p8 bra 	$L__BB1_9;
	mad.lo.s32 	%r16, %r63, 3, 3;
	shl.b32 	%r45, %r16, 2;
	mov.u32 	%r46, _ZZ17fillTempVelKernelPfS_S_S_E11posBufLocal;
	add.s32 	%r47, %r46, %r45;
	ld.shared.f32 	%f72, [%r47];
	ld.shared.f32 	%f73, [%r47+4];
	ld.shared.f32 	%f74, [%r47+8];
	ld.shared.f32 	%f22, [%r14+4];
	sub.f32 	%f75, %f1, %f72;
	sub.f32 	%f76, %f3, %f73;
	sub.f32 	%f77, %f5, %f74;
	fma.rn.f32 	%f78, %f75, %f75, 0f00000000;
	fma.rn.f32 	%f79, %f76, %f76, %f78;
	fma.rn.f32 	%f80, %f77, %f77, %f79;
	add.f32 	%f81, %f7, %f22;
	mul.f32 	%f82, %f81, %f81;
	setp.geu.f32 	%p9, %f80, %f82;
	@%p9 bra 	$L__BB1_9;
	mov.u32 	%r49, _ZZ17fillTempVelKernelPfS_S_S_E11velBufLocal;
	add.s32 	%r50, %r49, %r45;
	ld.shared.f32 	%f83, [%r50+8];
	ld.shared.f32 	%f84, [%r50+4];
	ld.shared.f32 	%f85, [%r50];
	mul.f32 	%f86, %f22, %f22;
	mul.f32 	%f87, %f22, %f86;
	sub.f32 	%f88, %f8, %f87;
	add.f32 	%f89, %f8, %f87;
	div.rn.f32 	%f90, %f88, %f89;
	add.f32 	%f91, %f87, %f87;
	div.rn.f32 	%f92, %f91, %f89;
	fma.rn.f32 	%f93, %f90, %f2, %f134;
	fma.rn.f32 	%f134, %f92, %f85, %f93;
	fma.rn.f32 	%f94, %f90, %f4, %f133;
	fma.rn.f32 	%f133, %f92, %f84, %f94;
	fma.rn.f32 	%f95, %f90, %f6, %f132;
	fma.rn.f32 	%f132, %f92, %f83, %f95;
	mov.b16 	%rs17, 1;
$L__BB1_9:
	add.s32 	%r63, %r63, 2;
	setp.ne.s32 	%p10, %r63, %r9;
	mov.u32 	%r64, %r9;
	@%p10 bra 	$L__BB1_3;
$L__BB1_10:
	and.b32  	%r51, %r2, 1;
	setp.eq.b32 	%p11, %r51, 1;
	not.pred 	%p12, %p11;
	@%p12 bra 	$L__BB1_14;
	add.s32 	%r52, %r64, %r11;
	setp.gt.u32 	%p13, %r52, 199;
	setp.eq.s32 	%p14, %r52, %r3;
	or.pred  	%p15, %p13, %p14;
	@%p15 bra 	$L__BB1_14;
	mul.lo.s32 	%r19, %r64, 3;
	shl.b32 	%r53, %r19, 2;
	mov.u32 	%r54, _ZZ17fillTempVelKernelPfS_S_S_E11posBufLocal;
	add.s32 	%r55, %r54, %r53;
	ld.shared.f32 	%f96, [%r55];
	ld.shared.f32 	%f97, [%r55+4];
	ld.shared.f32 	%f98, [%r55+8];
	shl.b32 	%r56, %r64, 2;
	mov.u32 	%r57, _ZZ17fillTempVelKernelPfS_S_S_E11radBufLocal;
	add.s32 	%r58, %r57, %r56;
	ld.shared.f32 	%f32, [%r58];
	sub.f32 	%f99, %f1, %f96;
	sub.f32 	%f100, %f3, %f97;
	sub.f32 	%f101, %f5, %f98;
	fma.rn.f32 	%f102, %f99, %f99, 0f00000000;
	fma.rn.f32 	%f103, %f100, %f100, %f102;
	fma.rn.f32 	%f104, %f101, %f101, %f103;
	add.f32 	%f105, %f7, %f32;
	mul.f32 	%f106, %f105, %f105;
	setp.geu.f32 	%p16, %f104, %f106;
	@%p16 bra 	$L__BB1_14;
	mov.u32 	%r60, _ZZ17fillTempVelKernelPfS_S_S_E11velBufLocal;
	add.s32 	%r61, %r60, %r53;
	ld.shared.f32 	%f107, [%r61+8];
	ld.shared.f32 	%f108, [%r61+4];
	ld.shared.f32 	%f109, [%r61];
	mul.f32 	%f110, %f32, %f32;
	mul.f32 	%f111, %f32, %f110;
	sub.f32 	%f112, %f8, %f111;
	add.f32 	%f113, %f8, %f111;
	div.rn.f32 	%f114, %f112, %f113;
	add.f32 	%f115, %f111, %f111;
	div.rn.f32 	%f116, %f115, %f113;
	fma.rn.f32 	%f117, %f114, %f2, %f134;
	fma.rn.f32 	%f134, %f116, %f109, %f117;
	fma.rn.f32 	%f118, %f114, %f4, %f133;
	fma.rn.f32 	%f133, %f116, %f108, %f118;
	fma.rn.f32 	%f119, %f114, %f6, %f132;
	fma.rn.f32 	%f132, %f116, %f107, %f119;
	mov.b16 	%rs17, 1;
$L__BB1_14:
	bar.sync 	0;
	add.s32 	%r62, %r62, 1;
	setp.ne.s32 	%p17, %r62, %r7;
	@%p17 bra 	$L__BB1_1;
	and.b16  	%rs13, %rs17, 255;
	setp.eq.s16 	%p18, %rs13, 0;
	selp.f32 	%f120, %f6, %f132, %p18;
	selp.f32 	%f121, %f4, %f133, %p18;
	selp.f32 	%f122, %f2, %f134, %p18;
	cvta.to.global.u64 	%rd30, %rd4;
	mul.wide.u32 	%rd31, %r4, 4;
	add.s64 	%rd32, %rd30, %rd31;
	st.global.f32 	[%rd32], %f122;
	mul.wide.u32 	%rd33, %r5, 4;
	add.s64 	%rd34, %rd30, %rd33;
	st.global.f32 	[%rd34], %f121;
	mul.wide.u32 	%rd35, %r6, 4;
	add.s64 	%rd36, %rd30, %rd35;
	st.global.f32 	[%rd36], %f120;
	ret;

}
	// .globl	_Z20updatePositionKernelPfS_
.visible .entry _Z20updatePositionKernelPfS_(
	.param .u64 .ptr .align 1 _Z20updatePositionKernelPfS__param_0,
	.param .u64 .ptr .align 1 _Z20updatePositionKernelPfS__param_1
)
{
	.reg .pred 	%p<2>;
	.reg .b32 	%r<6>;
	.reg .b32 	%f<10>;
	.reg .b64 	%rd<8>;

	ld.param.u64 	%rd1, [_Z20updatePositionKernelPfS__param_0];
	ld.param.u64 	%rd2, [_Z20updatePositionKernelPfS__param_1];
	mov.u32 	%r2, %tid.x;
	mov.u32 	%r3, %ntid.x;
	mov.u32 	%r4, %ctaid.x;
	mad.lo.s32 	%r1, %r3, %r4, %r2;
	setp.gt.u32 	%p1, %r1, 199;
	@%p1 bra 	$L__BB2_2;
	cvta.to.global.u64 	%rd3, %rd2;
	cvta.to.global.u64 	%rd4, %rd1;
	mul.lo.s32 	%r5, %r1, 3;
	mul.wide.u32 	%rd5, %r5, 4;
	add.s64 	%rd6, %rd3, %rd5;
	ld.global.f32 	%f1, [%rd6];
	add.s64 	%rd7, %rd4, %rd5;
	ld.global.f32 	%f2, [%rd7];
	add.f32 	%f3, %f1, %f2;
	st.global.f32 	[%rd7], %f3;
	ld.global.f32 	%f4, [%rd6+4];
	ld.global.f32 	%f5, [%rd7+4];
	add.f32 	%f6, %f4, %f5;
	st.global.f32 	[%rd7+4], %f6;
	ld.global.f32 	%f7, [%rd6+8];
	ld.global.f32 	%f8, [%rd7+8];
	add.f32 	%f9, %f7, %f8;
	st.global.f32 	[%rd7+8], %f9;
$L__BB2_2:
	ret;

}


// ===== COMPILED SASS (sm_100) =====

	.target	sm_100

	.elftype	@"ET_EXEC"


//--------------------- .note.nv.tkinfo           --------------------------
	.section	.note.nv.tkinfo,"",@"SHT_NOTE"
	.sectionflags	@"SHF_NOTE_NV_TKINFO"
	.tkinfo
        /*0018*/ 	.word	0x00000002
        /*0030*/ 	.string	""
        /*0030*/ 	.string	"ptxas"
        /*0030*/ 	.string	"Cuda compilation tools, release 13.0, V13.0.88"
        /*0030*/ 	.string	"Build cuda_13.0.r13.0/compiler.36424714_0"
        /*0030*/ 	.string	"-arch sm_100 -m 64 "



//--------------------- .note.nv.cuinfo           --------------------------
	.section	.note.nv.cuinfo,"",@"SHT_NOTE"
	.sectionflags	@"SHF_NOTE_NV_CUINFO"
        /*0018*/ 	.short	0x0002
        /*001a*/ 	.short	0x0064
        /*001c*/ 	.short	0x0082
	.zero		2


//--------------------- .nv.info                  --------------------------
	.section	.nv.info,"",@"SHT_CUDA_INFO"
	.align	4


	//----- nvinfo : EIATTR_REGCOUNT
	.align		4
        /*0000*/ 	.byte	0x04, 0x2f
        /*0002*/ 	.short	(.L_1 - .L_0)
	.align		4
.L_0:
        /*0004*/ 	.word	index@(_Z16swapVelBufKernelPfS_)
        /*0008*/ 	.word	0x0000000e


	//----- nvinfo : EIATTR_FRAME_SIZE
	.align		4
.L_1:
        /*000c*/ 	.byte	0x04, 0x11
        /*000e*/ 	.short	(.L_3 - .L_2)
	.align		4
.L_2:
        /*0010*/ 	.word	index@(_Z16swapVelBufKernelPfS_)
        /*0014*/ 	.word	0x00000000


	//----- nvinfo : EIATTR_REGCOUNT
	.align		4
.L_3:
        /*0018*/ 	.byte	0x04, 0x2f
        /*001a*/ 	.short	(.L_5 - .L_4)
	.align		4
.L_4:
        /*001c*/ 	.word	index@(_Z17fillTempVelKernelPfS_S_S_)
        /*0020*/ 	.word	0x00000028


	//----- nvinfo : EIATTR_FRAME_SIZE
	.align		4
.L_5:
        /*0024*/ 	.byte	0x04, 0x11
        /*0026*/ 	.short	(.L_7 - .L_6)
	.align		4
.L_6:
        /*0028*/ 	.word	index@($__internal_0_$__cuda_sm3x_div_rn_noftz_f32_slowpath)
        /*002c*/ 	.word	0x00000000


	//----- nvinfo : EIATTR_FRAME_SIZE
	.align		4
.L_7:
        /*0030*/ 	.byte	0x04, 0x11
        /*0032*/ 	.short	(.L_9 - .L_8)
	.align		4
.L_8:
        /*0034*/ 	.word	index@(_Z17fillTempVelKernelPfS_S_S_)
        /*0038*/ 	.word	0x00000000


	//----- nvinfo : EIATTR_REGCOUNT
	.align		4
.L_9:
        /*003c*/ 	.byte	0x04, 0x2f
        /*003e*/ 	.short	(.L_11 - .L_10)
	.align		4
.L_10:
        /*0040*/ 	.word	index@(_Z20updatePositionKernelPfS_)
        /*0044*/ 	.word	0x0000000e


	//----- nvinfo : EIATTR_FRAME_SIZE
	.align		4
.L_11:
        /*0048*/ 	.byte	0x04, 0x11
        /*004a*/ 	.short	(.L_13 - .L_12)
	.align		4
.L_12:
        /*004c*/ 	.word	index@(_Z20updatePositionKernelPfS_)
        /*0050*/ 	.word	0x00000000


	//----- nvinfo : EIATTR_MIN_STACK_SIZE
	.align		4
.L_13:
        /*0054*/ 	.byte	0x04, 0x12
        /*0056*/ 	.short	(.L_15 - .L_14)
	.align		4
.L_14:
        /*0058*/ 	.word	index@(_Z20updatePositionKernelPfS_)
        /*005c*/ 	.word	0x00000000


	//----- nvinfo : EIATTR_MIN_STACK_SIZE
	.align		4
.L_15:
        /*0060*/ 	.byte	0x04, 0x12
        /*0062*/ 	.short	(.L_17 - .L_16)
	.align		4
.L_16:
        /*0064*/ 	.word	index@(_Z17fillTempVelKernelPfS_S_S_)
        /*0068*/ 	.word	0x00000000


	//----- nvinfo : EIATTR_MIN_STACK_SIZE
	.align		4
.L_17:
        /*006c*/ 	.byte	0x04, 0x12
        /*006e*/ 	.short	(.L_19 - .L_18)
	.align		4
.L_18:
        /*0070*/ 	.word	index@(_Z16swapVelBufKernelPfS_)
        /*0074*/ 	.word	0x00000000
.L_19:


//--------------------- .nv.compat                --------------------------
	.section	.nv.compat,"",@"SHT_CUDA_COMPAT_INFO"
	.align	4
        /*0000*/ 	.byte	0x02, 0x09, 0x00, 0x00, 0x02, 0x02, 0x01, 0x00, 0x02, 0x05, 0x05, 0x00, 0x03, 0x07, 0x01, 0x01
        /*0010*/ 	.byte	0x02, 0x03, 0x00, 0x00, 0x02, 0x06, 0x01, 0x00, 0x04, 0x0b, 0x08, 0x00, 0x01, 0x00, 0x00, 0x00
        /*0020*/ 	.byte	0x00, 0x00, 0x00, 0x00


//--------------------- .nv.info._Z20updatePositionKernelPfS_ --------------------------
	.section	.nv.info._Z20updatePositionKernelPfS_,"",@"SHT_CUDA_INFO"
	.sectionflags	@""
	.align	4


	//----- nvinfo : EIATTR_CUDA_API_VERSION
	.align		4
        /*0000*/ 	.byte	0x04, 0x37
        /*0002*/ 	.short	(.L_21 - .L_20)
.L_20:
        /*0004*/ 	.word	0x00000082


	//----- nvinfo : EIATTR_KPARAM_INFO
	.align		4
.L_21:
        /*0008*/ 	.byte	0x04, 0x17
        /*000a*/ 	.short	(.L_23 - .L_22)
.L_22:
        /*000c*/ 	.word	0x00000000
        /*0010*/ 	.short	0x0001
        /*0012*/ 	.short	0x0008
        /*0014*/ 	.byte	0x00, 0xf5, 0x21, 0x00


	//----- nvinfo : EIATTR_KPARAM_INFO
	.align		4
.L_23:
        /*0018*/ 	.byte	0x04, 0x17
        /*001a*/ 	.short	(.L_25 - .L_24)
.L_24:
        /*001c*/ 	.word	0x00000000
        /*0020*/ 	.short	0x0000
        /*0022*/ 	.short	0x0000
        /*0024*/ 	.byte	0x00, 0xf5, 0x21, 0x00


	//----- nvinfo : EIATTR_SPARSE_MMA_MASK
	.align		4
.L_25:
        /*0028*/ 	.byte	0x03, 0x50
        /*002a*/ 	.short	0x0000


	//----- nvinfo : EIATTR_MAXREG_COUNT
	.align		4
        /*002c*/ 	.byte	0x03, 0x1b
        /*002e*/ 	.short	0x00ff


	//----- nvinfo : EIATTR_MERCURY_ISA_VERSION
	.align		4
        /*0030*/ 	.byte	0x03, 0x5f
        /*0032*/ 	.short	0x0101


	//----- nvinfo : EIATTR_VRC_CTA_INIT_COUNT
	.align		4
        /*0034*/ 	.byte	0x02, 0x4a
	.zero		1
	.zero		1


	//----- nvinfo : EIATTR_EXIT_INSTR_OFFSETS
	.align		4
        /*0038*/ 	.byte	0x04, 0x1c
        /*003a*/ 	.short	(.L_27 - .L_26)


	//   ....[0]....
.L_26:
        /*003c*/ 	.word	0x00000060


	//   ....[1]....
        /*0040*/ 	.word	0x00000190


	//----- nvinfo : EIATTR_CBANK_PARAM_SIZE
	.align		4
.L_27:
        /*0044*/ 	.byte	0x03, 0x19
        /*0046*/ 	.short	0x0010


	//----- nvinfo : EIATTR_PARAM_CBANK
	.align		4
        /*0048*/ 	.byte	0x04, 0x0a
        /*004a*/ 	.short	(.L_29 - .L_28)
	.align		4
.L_28:
        /*004c*/ 	.word	index@(.nv.constant0._Z20updatePositionKernelPfS_)
        /*0050*/ 	.short	0x0380
        /*0052*/ 	.short	0x0010


	//----- nvinfo : EIATTR_SW_WAR
	.align		4
.L_29:
        /*0054*/ 	.byte	0x04, 0x36
        /*0056*/ 	.short	(.L_31 - .L_30)
.L_30:
        /*0058*/ 	.word	0x00000008
.L_31:


//--------------------- .nv.info._Z17fillTempVelKernelPfS_S_S_ --------------------------
	.section	.nv.info._Z17fillTempVelKernelPfS_S_S_,"",@"SHT_CUDA_INFO"
	.sectionflags	@""
	.align	4


	//----- nvinfo : EIATTR_CUDA_API_VERSION
	.align		4
        /*0000*/ 	.byte	0x04, 0x37
        /*0002*/ 	.short	(.L_33 - .L_32)
.L_32:
        /*0004*/ 	.word	0x00000082


	//----- nvinfo : EIATTR_KPARAM_INFO
	.align		4
.L_33:
        /*0008*/ 	.byte	0x04, 0x17
        /*000a*/ 	.short	(.L_35 - .L_34)
.L_34:
        /*000c*/ 	.word	0x00000000
        /*0010*/ 	.short	0x0003
        /*0012*/ 	.short	0x0018
        /*0014*/ 	.byte	0x00, 0xf5, 0x21, 0x00


	//----- nvinfo : EIATTR_KPARAM_INFO
	.align		4
.L_35:
        /*0018*/ 	.byte	0x04, 0x17
        /*001a*/ 	.short	(.L_37 - .L_36)
.L_36:
        /*001c*/ 	.word	0x00000000
        /*0020*/ 	.short	0x0002
        /*0022*/ 	.short	0x0010
        /*0024*/ 	.byte	0x00, 0xf5, 0x21, 0x00


	//----- nvinfo : EIATTR_KPARAM_INFO
	.align		4
.L_37:
        /*0028*/ 	.byte	0x04, 0x17
        /*002a*/ 	.short	(.L_39 - .L_38)
.L_38:
        /*002c*/ 	.word	0x00000000
        /*0030*/ 	.short	0x0001
        /*0032*/ 	.short	0x0008
        /*0034*/ 	.byte	0x00, 0xf5, 0x21, 0x00


	//----- nvinfo : EIATTR_KPARAM_INFO
	.align		4
.L_39:
        /*0038*/ 	.byte	0x04, 0x17
        /*003a*/ 	.short	(.L_41 - .L_40)
.L_40:
        /*003c*/ 	.word	0x00000000
        /*0040*/ 	.short	0x0000
        /*0042*/ 	.short	0x0000
        /*0044*/ 	.byte	0x00, 0xf5, 0x21, 0x00


	//----- nvinfo : EIATTR_SPARSE_MMA_MASK
	.align		4
.L_41:
        /*0048*/ 	.byte	0x03, 0x50
        /*004a*/ 	.short	0x0000


	//----- nvinfo : EIATTR_MAXREG_COUNT
	.align		4
        /*004c*/ 	.byte	0x03, 0x1b
        /*004e*/ 	.short	0x00ff


	//----- nvinfo : EIATTR_NUM_BARRIERS
	.align		4
        /*0050*/ 	.byte	0x02, 0x4c
        /*0052*/ 	.byte	0x01
	.zero		1


	//----- nvinfo : EIATTR_MERCURY_ISA_VERSION
	.align		4
        /*0054*/ 	.byte	0x03, 0x5f
        /*0056*/ 	.short	0x0101


	//----- nvinfo : EIATTR_VRC_CTA_INIT_COUNT
	.align		4
        /*0058*/ 	.byte	0x02, 0x4a
	.zero		1
	.zero		1


	//----- nvinfo : EIATTR_EXIT_INSTR_OFFSETS
	.align		4
        /*005c*/ 	.byte	0x04, 0x1c
        /*005e*/ 	.short	(.L_43 - .L_42)


	//   ....[0]....
.L_42:
        /*0060*/ 	.word	0x000013f0


	//----- nvinfo : EIATTR_CRS_STACK_SIZE
	.align		4
.L_43:
        /*0064*/ 	.byte	0x04, 0x1e
        /*0066*/ 	.short	(.L_45 - .L_44)
.L_44:
        /*0068*/ 	.word	0x00000000


	//----- nvinfo : EIATTR_CBANK_PARAM_SIZE
	.align		4
.L_45:
        /*006c*/ 	.byte	0x03, 0x19
        /*006e*/ 	.short	0x0020


	//----- nvinfo : EIATTR_PARAM_CBANK
	.align		4
        /*0070*/ 	.byte	0x04, 0x0a
        /*0072*/ 	.short	(.L_47 - .L_46)
	.align		4
.L_46:
        /*0074*/ 	.word	index@(.nv.constant0._Z17fillTempVelKernelPfS_S_S_)
        /*0078*/ 	.short	0x0380
        /*007a*/ 	.short	0x0020


	//----- nvinfo : EIATTR_SW_WAR
	.align		4
.L_47:
        /*007c*/ 	.byte	0x04, 0x36
        /*007e*/ 	.short	(.L_49 - .L_48)
.L_48:
        /*0080*/ 	.word	0x00000008
.L_49:


//--------------------- .nv.info._Z16swapVelBufKernelPfS_ --------------------------
	.section	.nv.info._Z16swapVelBufKernelPfS_,"",@"SHT_CUDA_INFO"
	.sectionflags	@""
	.align	4


	//----- nvinfo : EIATTR_CUDA_API_VERSION
	.align		4
        /*0000*/ 	.byte	0x04, 0x37
        /*0002*/ 	.short	(.L_51 - .L_50)
.L_50:
        /*0004*/ 	.word	0x00000082


	//----- nvinfo : EIATTR_KPARAM_INFO
	.align		4
.L_51:
        /*0008*/ 	.byte	0x04, 0x17
        /*000a*/ 	.short	(.L_53 - .L_52)
.L_52:
        /*000c*/ 	.word	0x00000000
        /*0010*/ 	.short	0x0001
        /*0012*/ 	.short	0x0008
        /*0014*/ 	.byte	0x00, 0xf5, 0x21, 0x00


	//----- nvinfo : EIATTR_KPARAM_INFO
	.align		4
.L_53:
        /*0018*/ 	.byte	0x04, 0x17
        /*001a*/ 	.short	(.L_55 - .L_54)
.L_54:
        /*001c*/ 	.word	0x00000000
        /*0020*/ 	.short	0x0000
        /*0022*/ 	.short	0x0000
        /*0024*/ 	.byte	0x00, 0xf5, 0x21, 0x00


	//----- nvinfo : EIATTR_SPARSE_MMA_MASK
	.align		4
.L_55:
        /*0028*/ 	.byte	0x03, 0x50
        /*002a*/ 	.short	0x0000


	//----- nvinfo : EIATTR_MAXREG_COUNT
	.align		4
        /*002c*/ 	.byte	0x03, 0x1b
        /*002e*/ 	.short	0x00ff


	//----- nvinfo : EIATTR_MERCURY_ISA_VERSION
	.align		4
        /*0030*/ 	.byte	0x03, 0x5f
        /*0032*/ 	.short	0x0101


	//----- nvinfo : EIATTR_VRC_CTA_INIT_COUNT
	.align		4
        /*0034*/ 	.byte	0x02, 0x4a
	.zero		1
	.zero		1


	//----- nvinfo : EIATTR_EXIT_INSTR_OFFSETS
	.align		4
        /*0038*/ 	.byte	0x04, 0x1c
        /*003a*/ 	.short	(.L_57 - .L_56)


	//   ....[0]....
.L_56:
        /*003c*/ 	.word	0x00000060


	//   ....[1]....
        /*0040*/ 	.word	0x00000130


	//----- nvinfo : EIATTR_CBANK_PARAM_SIZE
	.align		4
.L_57:
        /*0044*/ 	.byte	0x03, 0x19
        /*0046*/ 	.short	0x0010


	//----- nvinfo : EIATTR_PARAM_CBANK
	.align		4
        /*0048*/ 	.byte	0x04, 0x0a
        /*004a*/ 	.short	(.L_59 - .L_58)
	.align		4
.L_58:
        /*004c*/ 	.word	index@(.nv.constant0._Z16swapVelBufKernelPfS_)
        /*0050*/ 	.short	0x0380
        /*0052*/ 	.short	0x0010


	//----- nvinfo : EIATTR_SW_WAR
	.align		4
.L_59:
        /*0054*/ 	.byte	0x04, 0x36
        /*0056*/ 	.short	(.L_61 - .L_60)
.L_60:
        /*0058*/ 	.word	0x00000008
.L_61:


//--------------------- .nv.callgraph             --------------------------
	.section	.nv.callgraph,"",@"SHT_CUDA_CALLGRAPH"
	.align	4
	.sectionentsize	8
	.align		4
        /*0000*/ 	.word	0x00000000
	.align		4
        /*0004*/ 	.word	0xffffffff
	.align		4
        /*0008*/ 	.word	0x00000000
	.align		4
        /*000c*/ 	.word	0xfffffffe
	.align		4
        /*0010*/ 	.word	0x00000000
	.align		4
        /*0014*/ 	.word	0xfffffffd
	.align		4
        /*0018*/ 	.word	0x00000000
	.align		4
        /*001c*/ 	.word	0xfffffffc


//--------------------- .text._Z20updatePositionKernelPfS_ --------------------------
	.section	.text._Z20updatePositionKernelPfS_,"ax",@progbits
	.align	128
        .global         _Z20updatePositionKernelPfS_
        .type           _Z20updatePositionKernelPfS_,@function
        .size           _Z20updatePositionKernelPfS_,(.L_x_36 - _Z20updatePositionKernelPfS_)
        .other          _Z20updatePositionKernelPfS_,@"STO_CUDA_ENTRY STV_DEFAULT"
_Z20updatePositionKernelPfS_:
.text._Z20updatePositionKernelPfS_:
[----:B------:R-:W-:Y:S01]  /*0000*/  LDC R1, c[0x0][0x37c] ;  /* 0x0000df00ff017b82 */ /* 0x000fe20000000800 */
[----:B------:R-:W0:Y:S01]  /*0010*/  S2R R0, SR_TID.X ;  /* 0x0000000000007919 */ /* 0x000e220000002100 */
[----:B------:R-:W0:Y:S01]  /*0020*/  LDCU UR4, c[0x0][0x360] ;  /* 0x00006c00ff0477ac */ /* 0x000e220008000800 */
[----:B------:R-:W0:Y:S02]  /*0030*/  S2R R3, SR_CTAID.X ;  /* 0x0000000000037919 */ /* 0x000e240000002500 */
[----:B0-----:R-:W-:-:S05]  /*0040*/  IMAD R0, R3, UR4, R0 ;  /* 0x0000000403007c24 */ /* 0x001fca000f8e0200 */
[----:B------:R-:W-:-:S13]  /*0050*/  ISETP.GT.U32.AND P0, PT, R0, 0xc7, PT ;  /* 0x000000c70000780c */ /* 0x000fda0003f04070 */
[----:B------:R-:W-:Y:S05]  /*0060*/  @P0 EXIT ;  /* 0x000000000000094d */ /* 0x000fea0003800000 */
[----:B------:R-:W0:Y:S01]  /*0070*/  LDC.64 R2, c[0x0][0x388] ;  /* 0x0000e200ff027b82 */ /* 0x000e220000000a00 */
[----:B------:R-:W1:Y:S01]  /*0080*/  LDCU.64 UR4, c[0x0][0x358] ;  /* 0x00006b00ff0477ac */ /* 0x000e620008000a00 */
[----:B------:R-:W-:-:S06]  /*0090*/  LEA R7, R0, R0, 0x1 ;  /* 0x0000000000077211 */ /* 0x000fcc00078e08ff */
[----:B------:R-:W2:Y:S01]  /*00a0*/  LDC.64 R4, c[0x0][0x380] ;  /* 0x0000e000ff047b82 */ /* 0x000ea20000000a00 */
[----:B0-----:R-:W-:-:S05]  /*00b0*/  IMAD.WIDE.U32 R2, R7, 0x4, R2 ;  /* 0x0000000407027825 */ /* 0x001fca00078e0002 */
[----:B-1----:R-:W3:Y:S01]  /*00c0*/  LDG.E R0, desc[UR4][R2.64] ;  /* 0x0000000402007981 */ /* 0x002ee2000c1e1900 */
[----:B--2---:R-:W-:-:S05]  /*00d0*/  IMAD.WIDE.U32 R4, R7, 0x4, R4 ;  /* 0x0000000407047825 */ /* 0x004fca00078e0004 */
[----:B------:R-:W3:Y:S04]  /*00e0*/  LDG.E R7, desc[UR4][R4.64] ;  /* 0x0000000404077981 */ /* 0x000ee8000c1e1900 */
[----:B------:R-:W2:Y:S04]  /*00f0*/  LDG.E R9, desc[UR4][R4.64+0x4] ;  /* 0x0000040404097981 */ /* 0x000ea8000c1e1900 */
[----:B------:R-:W4:Y:S01]  /*0100*/  LDG.E R11, desc[UR4][R4.64+0x8] ;  /* 0x00000804040b7981 */ /* 0x000f22000c1e1900 */
[----:B---3--:R-:W-:-:S05]  /*0110*/  FADD R7, R0, R7 ;  /* 0x0000000700077221 */ /* 0x008fca0000000000 */
[----:B------:R-:W-:Y:S04]  /*0120*/  STG.E desc[UR4][R4.64], R7 ;  /* 0x0000000704007986 */ /* 0x000fe8000c101904 */
[----:B------:R-:W2:Y:S02]  /*0130*/  LDG.E R0, desc[UR4][R2.64+0x4] ;  /* 0x0000040402007981 */ /* 0x000ea4000c1e1900 */
[----:B--2---:R-:W-:-:S05]  /*0140*/  FADD R9, R0, R9 ;  /* 0x0000000900097221 */ /* 0x004fca0000000000 */
[----:B------:R-:W-:Y:S04]  /*0150*/  STG.E desc[UR4][R4.64+0x4], R9 ;  /* 0x0000040904007986 */ /* 0x000fe8000c101904 */
[----:B------:R-:W4:Y:S02]  /*0160*/  LDG.E R0, desc[UR4][R2.64+0x8] ;  /* 0x0000080402007981 */ /* 0x000f24000c1e1900 */
[----:B----4-:R-:W-:-:S05]  /*0170*/  FADD R11, R0, R11 ;  /* 0x0000000b000b7221 */ /* 0x010fca0000000000 */
[----:B------:R-:W-:Y:S01]  /*0180*/  STG.E desc[UR4][R4.64+0x8], R11 ;  /* 0x0000080b04007986 */ /* 0x000fe2000c101904 */
[----:B------:R-:W-:Y:S05]  /*0190*/  EXIT ;  /* 0x000000000000794d */ /* 0x000fea0003800000 */
.L_x_0:
[----:B------:R-:W-:-:S00]  /*01a0*/  BRA `(.L_x_0) ;  /* 0xfffffffc00fc7947 */ /* 0x000fc0000383ffff */
[----:B------:R-:W-:-:S00]  /*01b0*/  NOP ;  /* 0x0000000000007918 */ /* 0x000fc00000000000 */
        /* <DEDUP_REMOVED lines=12> */
.L_x_36:


//--------------------- .text._Z17fillTempVelKernelPfS_S_S_ --------------------------
	.section	.text._Z17fillTempVelKernelPfS_S_S_,"ax",@progbits
	.align	128
        .global         _Z17fillTempVelKernelPfS_S_S_
        .type           _Z17fillTempVelKernelPfS_S_S_,@function
        .size           _Z17fillTempVelKernelPfS_S_S_,(.L_x_35 - _Z17fillTempVelKernelPfS_S_S_)
        .other          _Z17fillTempVelKernelPfS_S_S_,@"STO_CUDA_ENTRY STV_DEFAULT"
_Z17fillTempVelKernelPfS_S_S_:
.text._Z17fillTempVelKernelPfS_S_S_:
[----:B------:R-:W-:Y:S01]  /*0000*/  LDC R1, c[0x0][0x37c] ;  /* 0x0000df00ff017b82 */ /* 0x000fe20000000800 */
[----:B------:R-:W0:Y:S01]  /*0010*/  S2R R22, SR_TID.X ;  /* 0x0000000000167919 */ /* 0x000e220000002100 */
[----:B------:R-:W0:Y:S06]  /*0020*/  LDCU UR12, c[0x0][0x360] ;  /* 0x00006c00ff0c77ac */ /* 0x000e2c0008000800 */
[----:B------:R-:W1:Y:S01]  /*0030*/  LDC.64 R8, c[0x0][0x390] ;  /* 0x0000e400ff087b82 */ /* 0x000e620000000a00 */
[----:B------:R-:W0:Y:S01]  /*0040*/  S2R R21, SR_CTAID.X ;  /* 0x0000000000157919 */ /* 0x000e220000002500 */
[----:B------:R-:W2:Y:S06]  /*0050*/  LDCU.64 UR10, c[0x0][0x358] ;  /* 0x00006b00ff0a77ac */ /* 0x000eac0008000a00 */
[----:B------:R-:W3:Y:S08]  /*0060*/  LDC.64 R24, c[0x0][0x380] ;  /* 0x0000e000ff187b82 */ /* 0x000ef00000000a00 */
[----:B------:R-:W4:Y:S01]  /*0070*/  LDC.64 R26, c[0x0][0x388] ;  /* 0x0000e200ff1a7b82 */ /* 0x000f220000000a00 */
[----:B0-----:R-:W-:-:S04]  /*0080*/  IMAD R21, R21, UR12, R22 ;  /* 0x0000000c15157c24 */ /* 0x001fc8000f8e0216 */
[C---:B------:R-:W-:Y:S02]  /*0090*/  IMAD R20, R21.reuse, 0x3, RZ ;  /* 0x0000000315147824 */ /* 0x040fe400078e02ff */
[----:B-1----:R-:W-:-:S03]  /*00a0*/  IMAD.WIDE.U32 R8, R21, 0x4, R8 ;  /* 0x0000000415087825 */ /* 0x002fc600078e0008 */
[C---:B------:R-:W-:Y:S01]  /*00b0*/  IADD3 R17, PT, PT, R20.reuse, 0x1, RZ ;  /* 0x0000000114117810 */ /* 0x040fe20007ffe0ff */
[C-C-:B---3--:R-:W-:Y:S01]  /*00c0*/  IMAD.WIDE.U32 R2, R20.reuse, 0x4, R24.reuse ;  /* 0x0000000414027825 */ /* 0x148fe200078e0018 */
[C---:B------:R-:W-:Y:S01]  /*00d0*/  IADD3 R16, PT, PT, R20.reuse, 0x2, RZ ;  /* 0x0000000214107810 */ /* 0x040fe20007ffe0ff */
[----:B--2---:R-:W2:Y:S02]  /*00e0*/  LDG.E R15, desc[UR10][R8.64] ;  /* 0x0000000a080f7981 */ /* 0x004ea4000c1e1900 */
[C---:B------:R-:W-:Y:S02]  /*00f0*/  IMAD.WIDE.U32 R6, R17.reuse, 0x4, R24 ;  /* 0x0000000411067825 */ /* 0x040fe400078e0018 */
[----:B------:R0:W5:Y:S02]  /*0100*/  LDG.E R13, desc[UR10][R2.64] ;  /* 0x0000000a020d7981 */ /* 0x000164000c1e1900 */
[--C-:B----4-:R-:W-:Y:S01]  /*0110*/  IMAD.WIDE.U32 R4, R20, 0x4, R26.reuse ;  /* 0x0000000414047825 */ /* 0x110fe200078e001a */
[----:B------:R-:W-:Y:S01]  /*0120*/  MOV R0, 0x400 ;  /* 0x0000040000007802 */ /* 0x000fe20000000f00 */
[----:B------:R1:W5:Y:S02]  /*0130*/  LDG.E R14, desc[UR10][R6.64] ;  /* 0x0000000a060e7981 */ /* 0x000364000c1e1900 */
[----:B------:R-:W-:-:S02]  /*0140*/  IMAD.WIDE.U32 R18, R17, 0x4, R26 ;  /* 0x0000000411127825 */ /* 0x000fc400078e001a */
[----:B------:R3:W5:Y:S02]  /*0150*/  LDG.E R11, desc[UR10][R4.64] ;  /* 0x0000000a040b7981 */ /* 0x000764000c1e1900 */
[C---:B------:R-:W-:Y:S02]  /*0160*/  IMAD.WIDE.U32 R24, R16.reuse, 0x4, R24 ;  /* 0x0000000410187825 */ /* 0x040fe400078e0018 */
[----:B------:R4:W5:Y:S02]  /*0170*/  LDG.E R10, desc[UR10][R18.64] ;  /* 0x0000000a120a7981 */ /* 0x000964000c1e1900 */
[----:B------:R-:W-:Y:S02]  /*0180*/  IMAD.WIDE.U32 R26, R16, 0x4, R26 ;  /* 0x00000004101a7825 */ /* 0x000fe400078e001a */
[----:B------:R4:W5:Y:S04]  /*0190*/  LDG.E R12, desc[UR10][R24.64] ;  /* 0x0000000a180c7981 */ /* 0x000968000c1e1900 */
[----:B------:R4:W5:Y:S01]  /*01a0*/  LDG.E R9, desc[UR10][R26.64] ;  /* 0x0000000a1a097981 */ /* 0x000962000c1e1900 */
[----:B0-----:R-:W0:Y:S01]  /*01b0*/  S2R R3, SR_CgaCtaId ;  /* 0x0000000000037919 */ /* 0x001e220000008800 */
[----:B------:R-:W-:Y:S01]  /*01c0*/  IADD3 R0, PT, PT, R0, 0xc00, RZ ;  /* 0x00000c0000007810 */ /* 0x000fe20007ffe0ff */
[----:B------:R-:W-:Y:S01]  /*01d0*/  HFMA2 R8, -RZ, RZ, 0, 0 ;  /* 0x00000000ff087431 */ /* 0x000fe200000001ff */
[----:B-1----:R-:W-:Y:S01]  /*01e0*/  CS2R R6, SRZ ;  /* 0x0000000000067805 */ /* 0x002fe2000001ff00 */
[----:B------:R-:W1:Y:S01]  /*01f0*/  LDCU UR13, c[0x0][0x370] ;  /* 0x00006e00ff0d77ac */ /* 0x000e620008000800 */
[----:B------:R-:W-:Y:S01]  /*0200*/  ULOP3.LUT UR9, UR12, 0x7fe, URZ, 0xc0, !UPT ;  /* 0x000007fe0c097892 */ /* 0x000fe2000f8ec0ff */
[----:B------:R-:W-:Y:S01]  /*0210*/  UMOV UR4, URZ ;  /* 0x000000ff00047c82 */ /* 0x000fe20008000000 */
[----:B0-----:R-:W-:-:S02]  /*0220*/  LEA R3, R3, R0, 0x18 ;  /* 0x0000000003037211 */ /* 0x001fc400078ec0ff */
[----:B------:R-:W-:-:S03]  /*0230*/  PRMT R0, RZ, 0x7610, R0 ;  /* 0x00007610ff007816 */ /* 0x000fc60000000000 */
[----:B---3--:R-:W-:Y:S02]  /*0240*/  IMAD R5, R22, 0xc, R3 ;  /* 0x0000000c16057824 */ /* 0x008fe400078e0203 */
[----:B--2---:R-:W-:-:S04]  /*0250*/  FMUL R4, R15, R15 ;  /* 0x0000000f0f047220 */ /* 0x004fc80000400000 */
[----:B-1--4-:R-:W-:-:S07]  /*0260*/  FMUL R4, R15, R4 ;  /* 0x000000040f047220 */ /* 0x012fce0000400000 */
.L_x_21:
[----:B------:R-:W0:Y:S01]  /*0270*/  LDC.64 R28, c[0x0][0x380] ;  /* 0x0000e000ff1c7b82 */ /* 0x000e220000000a00 */
[----:B------:R-:W-:-:S06]  /*0280*/  UIMAD UR14, UR12, UR4, URZ ;  /* 0x000000040c0e72a4 */ /* 0x000fcc000f8e02ff */
[----:B------:R-:W-:Y:S01]  /*0290*/  IADD3 R33, PT, PT, R22, UR14, RZ ;  /* 0x0000000e16217c10 */ /* 0x000fe2000fffe0ff */
[----:B------:R-:W1:Y:S04]  /*02a0*/  LDC.64 R18, c[0x0][0x388] ;  /* 0x0000e200ff127b82 */ /* 0x000e680000000a00 */
[----:B------:R-:W-:-:S04]  /*02b0*/  IMAD R27, R33, 0x3, RZ ;  /* 0x00000003211b7824 */ /* 0x000fc800078e02ff */
[----:B------:R-:W2:Y:S01]  /*02c0*/  LDC.64 R2, c[0x0][0x390] ;  /* 0x0000e400ff027b82 */ /* 0x000ea20000000a00 */
[C---:B------:R-:W-:Y:S02]  /*02d0*/  IADD3 R25, PT, PT, R27.reuse, 0x1, RZ ;  /* 0x000000011b197810 */ /* 0x040fe40007ffe0ff */
[C---:B------:R-:W-:Y:S01]  /*02e0*/  IADD3 R35, PT, PT, R27.reuse, 0x2, RZ ;  /* 0x000000021b237810 */ /* 0x040fe20007ffe0ff */
[----:B0-----:R-:W-:-:S04]  /*02f0*/  IMAD.WIDE.U32 R36, R27, 0x4, R28 ;  /* 0x000000041b247825 */ /* 0x001fc800078e001c */
[--C-:B------:R-:W-:Y:S01]  /*0300*/  IMAD.WIDE.U32 R30, R25, 0x4, R28.reuse ;  /* 0x00000004191e7825 */ /* 0x100fe200078e001c */
[----:B------:R-:W3:Y:S03]  /*0310*/  LDG.E R23, desc[UR10][R36.64] ;  /* 0x0000000a24177981 */ /* 0x000ee6000c1e1900 */
[----:B------:R-:W-:Y:S02]  /*0320*/  IMAD.WIDE.U32 R28, R35, 0x4, R28 ;  /* 0x00000004231c7825 */ /* 0x000fe400078e001c */
[----:B------:R0:W4:Y:S02]  /*0330*/  LDG.E R30, desc[UR10][R30.64] ;  /* 0x0000000a1e1e7981 */ /* 0x000124000c1e1900 */
[--C-:B-1----:R-:W-:Y:S02]  /*0340*/  IMAD.WIDE.U32 R24, R25, 0x4, R18.reuse ;  /* 0x0000000419187825 */ /* 0x102fe400078e0012 */
[----:B------:R-:W4:Y:S02]  /*0350*/  LDG.E R28, desc[UR10][R28.64] ;  /* 0x0000000a1c1c7981 */ /* 0x000f24000c1e1900 */
[----:B------:R-:W-:-:S02]  /*0360*/  IMAD.WIDE.U32 R26, R27, 0x4, R18 ;  /* 0x000000041b1a7825 */ /* 0x000fc400078e0012 */
[----:B------:R-:W4:Y:S02]  /*0370*/  LDG.E R24, desc[UR10][R24.64] ;  /* 0x0000000a18187981 */ /* 0x000f24000c1e1900 */
[----:B------:R-:W-:Y:S02]  /*0380*/  IMAD.WIDE.U32 R18, R35, 0x4, R18 ;  /* 0x0000000423127825 */ /* 0x000fe400078e0012 */
[----:B------:R-:W4:Y:S02]  /*0390*/  LDG.E R26, desc[UR10][R26.64] ;  /* 0x0000000a1a1a7981 */ /* 0x000f24000c1e1900 */
[----:B--2---:R-:W-:Y:S02]  /*03a0*/  IMAD.WIDE.U32 R2, R33, 0x4, R2 ;  /* 0x0000000421027825 */ /* 0x004fe400078e0002 */
[----:B------:R1:W2:Y:S04]  /*03b0*/  LDG.E R32, desc[UR10][R18.64] ;  /* 0x0000000a12207981 */ /* 0x0002a8000c1e1900 */
[----:B------:R-:W2:Y:S01]  /*03c0*/  LDG.E R2, desc[UR10][R2.64] ;  /* 0x0000000a02027981 */ /* 0x000ea2000c1e1900 */
[----:B------:R-:W0:Y:S01]  /*03d0*/  S2R R34, SR_CgaCtaId ;  /* 0x0000000000227919 */ /* 0x000e220000008800 */
[----:B------:R-:W-:Y:S01]  /*03e0*/  MOV R33, 0x400 ;  /* 0x0000040000217802 */ /* 0x000fe20000000f00 */
[----:B------:R-:W-:-:S03]  /*03f0*/  UISETP.NE.AND UP1, UPT, UR12, 0x1, UPT ;  /* 0x000000010c00788c */ /* 0x000fc6000bf25270 */
[----:B0-----:R-:W-:Y:S02]  /*0400*/  LEA R31, R34, R33, 0x18 ;  /* 0x00000021221f7211 */ /* 0x001fe400078ec0ff */
[----:B------:R-:W-:-:S04]  /*0410*/  IADD3 R33, PT, PT, R33, 0x1800, RZ ;  /* 0x0000180021217810 */ /* 0x000fc80007ffe0ff */
[----:B------:R-:W-:Y:S01]  /*0420*/  LEA R33, R34, R33, 0x18 ;  /* 0x0000002122217211 */ /* 0x000fe200078ec0ff */
[----:B------:R-:W-:-:S03]  /*0430*/  IMAD R31, R22, 0xc, R31 ;  /* 0x0000000c161f7824 */ /* 0x000fc600078e021f */
[----:B------:R-:W-:Y:S01]  /*0440*/  LEA R33, R22, R33, 0x2 ;  /* 0x0000002116217211 */ /* 0x000fe200078e10ff */
[----:B------:R-:W-:Y:S01]  /*0450*/  UIADD3 UR4, UPT, UPT, UR4, 0x1, URZ ;  /* 0x0000000104047890 */ /* 0x000fe2000fffe0ff */
[----:B-1----:R-:W-:-:S03]  /*0460*/  MOV R18, RZ ;  /* 0x000000ff00127202 */ /* 0x002fc60000000f00 */
[----:B------:R-:W-:Y:S01]  /*0470*/  UISETP.NE.AND UP0, UPT, UR4, UR13, UPT ;  /* 0x0000000d0400728c */ /* 0x000fe2000bf05270 */
[----:B---3--:R0:W-:Y:S04]  /*0480*/  STS [R31], R23 ;  /* 0x000000171f007388 */ /* 0x0081e80000000800 */
[----:B----4-:R0:W-:Y:S04]  /*0490*/  STS [R31+0x4], R30 ;  /* 0x0000041e1f007388 */ /* 0x0101e80000000800 */
[----:B------:R0:W-:Y:S04]  /*04a0*/  STS [R31+0x8], R28 ;  /* 0x0000081c1f007388 */ /* 0x0001e80000000800 */
[----:B------:R0:W-:Y:S04]  /*04b0*/  STS [R5+0x4], R24 ;  /* 0x0000041805007388 */ /* 0x0001e80000000800 */
[----:B------:R0:W-:Y:S04]  /*04c0*/  STS [R5], R26 ;  /* 0x0000001a05007388 */ /* 0x0001e80000000800 */
[----:B--2---:R0:W-:Y:S04]  /*04d0*/  STS [R5+0x8], R32 ;  /* 0x0000082005007388 */ /* 0x0041e80000000800 */
[----:B------:R0:W-:Y:S01]  /*04e0*/  STS [R33], R2 ;  /* 0x0000000221007388 */ /* 0x0001e20000000800 */
[----:B------:R-:W-:Y:S06]  /*04f0*/  BAR.SYNC.DEFER_BLOCKING 0x0 ;  /* 0x0000000000007b1d */ /* 0x000fec0000010000 */
[----:B------:R-:W-:Y:S05]  /*0500*/  BRA.U !UP1, `(.L_x_1) ;  /* 0x00000009095c7547 */ /* 0x000fea000b800000 */
[----:B------:R-:W-:-:S05]  /*0510*/  UMOV UR5, URZ ;  /* 0x000000ff00057c82 */ /* 0x000fca0008000000 */
.L_x_14:
[----:B------:R-:W1:Y:S01]  /*0520*/  S2UR UR16, SR_CgaCtaId ;  /* 0x00000000001079c3 */ /* 0x000e620000008800 */
[----:B------:R-:W-:Y:S01]  /*0530*/  UIADD3 UR7, UPT, UPT, UR14, UR5, URZ ;  /* 0x000000050e077290 */ /* 0x000fe2000fffe0ff */
[----:B------:R-:W-:Y:S01]  /*0540*/  BSSY.RECONVERGENT B0, `(.L_x_2) ;  /* 0x0000045000007945 */ /* 0x000fe20003800200 */
[----:B------:R-:W-:Y:S02]  /*0550*/  UMOV UR15, 0x400 ;  /* 0x00000400000f7882 */ /* 0x000fe40000000000 */
[----:B------:R-:W-:Y:S02]  /*0560*/  UIADD3 UR6, UPT, UPT, UR15, 0x1800, URZ ;  /* 0x000018000f067890 */ /* 0x000fe4000fffe0ff */
[----:B------:R-:W-:Y:S02]  /*0570*/  ISETP.NE.AND P0, PT, R21, UR7, PT ;  /* 0x0000000715007c0c */ /* 0x000fe4000bf05270 */
[----:B0-----:R-:W-:-:S04]  /*0580*/  MOV R2, UR7 ;  /* 0x0000000700027c02 */ /* 0x001fc80008000f00 */
[----:B------:R-:W-:Y:S01]  /*0590*/  ISETP.GT.U32.OR P0, PT, R2, 0xc7, !P0 ;  /* 0x000000c70200780c */ /* 0x000fe20004704470 */
[----:B-1----:R-:W-:-:S04]  /*05a0*/  ULEA UR6, UR16, UR6, 0x18 ;  /* 0x0000000610067291 */ /* 0x002fc8000f8ec0ff */
[----:B------:R-:W-:-:S08]  /*05b0*/  ULEA UR8, UR5, UR6, 0x2 ;  /* 0x0000000605087291 */ /* 0x000fd0000f8e10ff */
[----:B------:R-:W-:Y:S05]  /*05c0*/  @P0 BRA `(.L_x_3) ;  /* 0x0000000000f00947 */ /* 0x000fea0003800000 */
[----:B------:R-:W-:Y:S01]  /*05d0*/  ULEA UR6, UR16, UR15, 0x18 ;  /* 0x0000000f10067291 */ /* 0x000fe2000f8ec0ff */
[----:B------:R-:W0:Y:S03]  /*05e0*/  LDS R24, [UR8] ;  /* 0x00000008ff187984 */ /* 0x000e260008000800 */
[----:B------:R-:W-:-:S09]  /*05f0*/  UIMAD UR6, UR5, 0xc, UR6 ;  /* 0x0000000c050678a4 */ /* 0x000fd2000f8e0206 */
[----:B------:R-:W1:Y:S04]  /*0600*/  LDS.64 R2, [UR6] ;  /* 0x00000006ff027984 */ /* 0x000e680008000a00 */
[----:B------:R-:W2:Y:S01]  /*0610*/  LDS R19, [UR6+0x8] ;  /* 0x00000806ff137984 */ /* 0x000ea20008000800 */
[----:B0-----:R-:W-:Y:S01]  /*0620*/  FADD R18, R15, R24 ;  /* 0x000000180f127221 */ /* 0x001fe20000000000 */
[----:B-1---5:R-:W-:Y:S01]  /*0630*/  FADD R2, R13, -R2 ;  /* 0x800000020d027221 */ /* 0x022fe20000000000 */
[----:B------:R-:W-:-:S03]  /*0640*/  FADD R3, R14, -R3 ;  /* 0x800000030e037221 */ /* 0x000fc60000000000 */
[----:B------:R-:W-:Y:S01]  /*0650*/  FFMA R2, R2, R2, RZ ;  /* 0x0000000202027223 */ /* 0x000fe200000000ff */
[----:B--2---:R-:W-:-:S03]  /*0660*/  FADD R19, R12, -R19 ;  /* 0x800000130c137221 */ /* 0x004fc60000000000 */
[----:B------:R-:W-:Y:S01]  /*0670*/  FFMA R2, R3, R3, R2 ;  /* 0x0000000303027223 */ /* 0x000fe20000000002 */
[----:B------:R-:W-:-:S03]  /*0680*/  FMUL R3, R18, R18 ;  /* 0x0000001212037220 */ /* 0x000fc60000400000 */
[----:B------:R-:W-:-:S05]  /*0690*/  FFMA R2, R19, R19, R2 ;  /* 0x0000001313027223 */ /* 0x000fca0000000002 */
[----:B------:R-:W-:-:S13]  /*06a0*/  FSETP.GEU.AND P0, PT, R2, R3, PT ;  /* 0x000000030200720b */ /* 0x000fda0003f0e000 */
[----:B------:R-:W-:Y:S05]  /*06b0*/  @P0 BRA `(.L_x_3) ;  /* 0x0000000000b40947 */ /* 0x000fea0003800000 */
[C---:B------:R-:W-:Y:S01]  /*06c0*/  FMUL R31, R24.reuse, R24 ;  /* 0x00000018181f7220 */ /* 0x040fe20000400000 */
[----:B------:R-:W-:Y:S01]  /*06d0*/  UIADD3 UR6, UPT, UPT, UR15, 0xc00, URZ ;  /* 0x00000c000f067890 */ /* 0x000fe2000fffe0ff */
[----:B------:R-:W-:Y:S02]  /*06e0*/  BSSY.RECONVERGENT B1, `(.L_x_4) ;  /* 0x0000014000017945 */ /* 0x000fe40003800200 */
[----:B------:R-:W-:Y:S01]  /*06f0*/  FMUL R31, R24, R31 ;  /* 0x0000001f181f7220 */ /* 0x000fe20000400000 */
[----:B------:R-:W-:-:S03]  /*0700*/  ULEA UR6, UR16, UR6, 0x18 ;  /* 0x0000000610067291 */ /* 0x000fc6000f8ec0ff */
[C-C-:B------:R-:W-:Y:S01]  /*0710*/  FADD R29, R4.reuse, R31.reuse ;  /* 0x0000001f041d7221 */ /* 0x140fe20000000000 */
[----:B------:R-:W-:Y:S01]  /*0720*/  FADD R27, R4, -R31 ;  /* 0x8000001f041b7221 */ /* 0x000fe20000000000 */
[----:B------:R-:W-:Y:S02]  /*0730*/  UIMAD UR6, UR5, 0xc, UR6 ;  /* 0x0000000c050678a4 */ /* 0x000fe4000f8e0206 */
[----:B------:R-:W0:Y:S07]  /*0740*/  MUFU.RCP R0, R29 ;  /* 0x0000001d00007308 */ /* 0x000e2e0000001000 */
[----:B------:R-:W1:Y:S01]  /*0750*/  LDS R30, [UR6+0x8] ;  /* 0x00000806ff1e7984 */ /* 0x000e620008000800 */
[----:B------:R-:W2:Y:S03]  /*0760*/  FCHK P0, R27, R29 ;  /* 0x0000001d1b007302 */ /* 0x000ea60000000000 */
[----:B------:R-:W3:Y:S01]  /*0770*/  LDS.64 R18, [UR6] ;  /* 0x00000006ff127984 */ /* 0x000ee20008000a00 */
[----:B0-----:R-:W-:-:S04]  /*0780*/  FFMA R3, -R29, R0, 1 ;  /* 0x3f8000001d037423 */ /* 0x001fc80000000100 */
[----:B------:R-:W-:-:S04]  /*0790*/  FFMA R0, R0, R3, R0 ;  /* 0x0000000300007223 */ /* 0x000fc80000000000 */
[----:B------:R-:W-:-:S04]  /*07a0*/  FFMA R3, R27, R0, RZ ;  /* 0x000000001b037223 */ /* 0x000fc800000000ff */
[----:B------:R-:W-:-:S04]  /*07b0*/  FFMA R32, -R29, R3, R27 ;  /* 0x000000031d207223 */ /* 0x000fc8000000011b */
[----:B------:R-:W-:Y:S01]  /*07c0*/  FFMA R32, R0, R32, R3 ;  /* 0x0000002000207223 */ /* 0x000fe20000000003 */
[----:B--2---:R-:W-:Y:S06]  /*07d0*/  @!P0 BRA `(.L_x_5) ;  /* 0x0000000000108947 */ /* 0x004fec0003800000 */
[----:B------:R-:W-:Y:S02]  /*07e0*/  MOV R28, R29 ;  /* 0x0000001d001c7202 */ /* 0x000fe40000000f00 */
[----:B------:R-:W-:-:S07]  /*07f0*/  MOV R24, 0x810 ;  /* 0x0000081000187802 */ /* 0x000fce0000000f00 */
[----:B-1-3--:R-:W-:Y:S05]  /*0800*/  CALL.REL.NOINC `($__internal_0_$__cuda_sm3x_div_rn_noftz_f32_slowpath) ;  /* 0x0000000800fc7944 */ /* 0x00afea0003c00000 */
[----:B------:R-:W-:-:S07]  /*0810*/  MOV R32, R0 ;  /* 0x0000000000207202 */ /* 0x000fce0000000f00 */
.L_x_5:
[----:B------:R-:W-:Y:S05]  /*0820*/  BSYNC.RECONVERGENT B1 ;  /* 0x0000000000017941 */ /* 0x000fea0003800200 */
.L_x_4:
[----:B------:R-:W0:Y:S01]  /*0830*/  MUFU.RCP R0, R29 ;  /* 0x0000001d00007308 */ /* 0x000e220000001000 */
[----:B------:R-:W-:Y:S01]  /*0840*/  FADD R27, R31, R31 ;  /* 0x0000001f1f1b7221 */ /* 0x000fe20000000000 */
[----:B------:R-:W-:Y:S06]  /*0850*/  BSSY.RECONVERGENT B1, `(.L_x_6) ;  /* 0x000000b000017945 */ /* 0x000fec0003800200 */
[----:B------:R-:W2:Y:S01]  /*0860*/  FCHK P0, R27, R29 ;  /* 0x0000001d1b007302 */ /* 0x000ea20000000000 */
        /* <DEDUP_REMOVED lines=9> */
.L_x_7:
[----:B------:R-:W-:Y:S05]  /*0900*/  BSYNC.RECONVERGENT B1 ;  /* 0x0000000000017941 */ /* 0x000fea0003800200 */
.L_x_6:
[----:B------:R-:W-:Y:S02]  /*0910*/  HFMA2 R24, -RZ, RZ, 0, 5.9604644775390625e-08 ;  /* 0x00000001ff187431 */ /* 0x000fe400000001ff */
[-C--:B------:R-:W-:Y:S01]  /*0920*/  FFMA R3, R11, R32.reuse, R6 ;  /* 0x000000200b037223 */ /* 0x080fe20000000006 */
[-C--:B------:R-:W-:Y:S01]  /*0930*/  FFMA R2, R10, R32.reuse, R7 ;  /* 0x000000200a027223 */ /* 0x080fe20000000007 */
[----:B------:R-:W-:Y:S02]  /*0940*/  FFMA R23, R9, R32, R8 ;  /* 0x0000002009177223 */ /* 0x000fe40000000008 */
[-C--:B---3--:R-:W-:Y:S01]  /*0950*/  FFMA R6, R18, R0.reuse, R3 ;  /* 0x0000000012067223 */ /* 0x088fe20000000003 */
[-C--:B------:R-:W-:Y:S01]  /*0960*/  FFMA R7, R19, R0.reuse, R2 ;  /* 0x0000000013077223 */ /* 0x080fe20000000002 */
[----:B-1----:R-:W-:Y:S01]  /*0970*/  FFMA R8, R30, R0, R23 ;  /* 0x000000001e087223 */ /* 0x002fe20000000017 */
[----:B------:R-:W-:-:S07]  /*0980*/  PRMT R0, R24, 0x7610, R0 ;  /* 0x0000761018007816 */ /* 0x000fce0000000000 */
.L_x_3:
[----:B------:R-:W-:Y:S05]  /*0990*/  BSYNC.RECONVERGENT B0 ;  /* 0x0000000000007941 */ /* 0x000fea0003800200 */
.L_x_2:
[----:B------:R-:W-:Y:S01]  /*09a0*/  UIADD3 UR6, UPT, UPT, UR7, 0x1, URZ ;  /* 0x0000000107067890 */ /* 0x000fe2000fffe0ff */
[----:B------:R-:W-:Y:S05]  /*09b0*/  BSSY.RECONVERGENT B0, `(.L_x_8) ;  /* 0x0000048000007945 */ /* 0x000fea0003800200 */
[----:B------:R-:W-:Y:S02]  /*09c0*/  ISETP.NE.AND P0, PT, R21, UR6, PT ;  /* 0x0000000615007c0c */ /* 0x000fe4000bf05270 */
[----:B------:R-:W-:-:S04]  /*09d0*/  MOV R2, UR6 ;  /* 0x0000000600027c02 */ /* 0x000fc80008000f00 */
[----:B------:R-:W-:-:S13]  /*09e0*/  ISETP.GT.U32.OR P0, PT, R2, 0xc7, !P0 ;  /* 0x000000c70200780c */ /* 0x000fda0004704470 */
[----:B------:R-:W-:Y:S05]  /*09f0*/  @P0 BRA `(.L_x_9) ;  /* 0x00000004000c0947 */ /* 0x000fea0003800000 */
[----:B------:R-:W0:Y:S01]  /*0a00*/  S2R R18, SR_CgaCtaId ;  /* 0x0000000000127919 */ /* 0x000e220000008800 */
[----:B------:R-:W-:Y:S01]  /*0a10*/  MOV R2, UR5 ;  /* 0x0000000500027c02 */ /* 0x000fe20008000f00 */
[----:B------:R-:W-:Y:S01]  /*0a20*/  IMAD.MOV.U32 R3, RZ, RZ, 0xc ;  /* 0x0000000cff037424 */ /* 0x000fe200078e00ff */
[----:B------:R-:W-:Y:S01]  /*0a30*/  MOV R27, 0x400 ;  /* 0x00000400001b7802 */ /* 0x000fe20000000f00 */
[----:B------:R-:W1:Y:S02]  /*0a40*/  LDS R26, [UR8+0x4] ;  /* 0x00000408ff1a7984 */ /* 0x000e640008000800 */
[----:B------:R-:W-:Y:S01]  /*0a50*/  IMAD R3, R3, R2, 0xc ;  /* 0x0000000c03037424 */ /* 0x000fe200078e0202 */
[----:B0-----:R-:W-:-:S04]  /*0a60*/  LEA R2, R18, R27, 0x18 ;  /* 0x0000001b12027211 */ /* 0x001fc800078ec0ff */
[----:B------:R-:W-:-:S05]  /*0a70*/  IADD3 R19, PT, PT, R2, R3, RZ ;  /* 0x0000000302137210 */ /* 0x000fca0007ffe0ff */
[----:B------:R-:W0:Y:S01]  /*0a80*/  LDS R2, [R19] ;  /* 0x0000000013027984 */ /* 0x000e220000000800 */
[----:B-1----:R-:W-:-:S03]  /*0a90*/  FADD R24, R15, R26 ;  /* 0x0000001a0f187221 */ /* 0x002fc60000000000 */
[----:B------:R-:W1:Y:S04]  /*0aa0*/  LDS R23, [R19+0x4] ;  /* 0x0000040013177984 */ /* 0x000e680000000800 */
[----:B------:R-:W2:Y:S01]  /*0ab0*/  LDS R25, [R19+0x8] ;  /* 0x0000080013197984 */ /* 0x000ea20000000800 */
[----:B0----5:R-:W-:Y:S01]  /*0ac0*/  FADD R2, R13, -R2 ;  /* 0x800000020d027221 */ /* 0x021fe20000000000 */
[----:B-1----:R-:W-:-:S03]  /*0ad0*/  FADD R23, R14, -R23 ;  /* 0x800000170e177221 */ /* 0x002fc60000000000 */
[----:B------:R-:W-:Y:S01]  /*0ae0*/  FFMA R2, R2, R2, RZ ;  /* 0x0000000202027223 */ /* 0x000fe200000000ff */
[----:B--2---:R-:W-:-:S03]  /*0af0*/  FADD R25, R12, -R25 ;  /* 0x800000190c197221 */ /* 0x004fc60000000000 */
[----:B------:R-:W-:Y:S01]  /*0b00*/  FFMA R2, R23, R23, R2 ;  /* 0x0000001717027223 */ /* 0x000fe20000000002 */
[----:B------:R-:W-:-:S03]  /*0b10*/  FMUL R23, R24, R24 ;  /* 0x0000001818177220 */ /* 0x000fc60000400000 */
[----:B------:R-:W-:-:S05]  /*0b20*/  FFMA R2, R25, R25, R2 ;  /* 0x0000001919027223 */ /* 0x000fca0000000002 */
[----:B------:R-:W-:-:S13]  /*0b30*/  FSETP.GEU.AND P0, PT, R2, R23, PT ;  /* 0x000000170200720b */ /* 0x000fda0003f0e000 */
[----:B------:R-:W-:Y:S05]  /*0b40*/  @P0 BRA `(.L_x_9) ;  /* 0x0000000000b80947 */ /* 0x000fea0003800000 */
[----:B------:R-:W-:Y:S01]  /*0b50*/  IADD3 R27, PT, PT, R27, 0xc00, RZ ;  /* 0x00000c001b1b7810 */ /* 0x000fe20007ffe0ff */
[----:B------:R-:W-:Y:S01]  /*0b60*/  FMUL R33, R26, R26 ;  /* 0x0000001a1a217220 */ /* 0x000fe20000400000 */
[----:B------:R-:W-:Y:S02]  /*0b70*/  BSSY.RECONVERGENT B1, `(.L_x_10) ;  /* 0x0000015000017945 */ /* 0x000fe40003800200 */
[----:B------:R-:W-:Y:S01]  /*0b80*/  LEA R18, R18, R27, 0x18 ;  /* 0x0000001b12127211 */ /* 0x000fe200078ec0ff */
[----:B------:R-:W-:-:S03]  /*0b90*/  FMUL R33, R26, R33 ;  /* 0x000000211a217220 */ /* 0x000fc60000400000 */
[----:B------:R-:W-:Y:S01]  /*0ba0*/  IADD3 R3, PT, PT, R18, R3, RZ ;  /* 0x0000000312037210 */ /* 0x000fe20007ffe0ff */
[C-C-:B------:R-:W-:Y:S01]  /*0bb0*/  FADD R31, R4.reuse, R33.reuse ;  /* 0x00000021041f7221 */ /* 0x140fe20000000000 */
[----:B------:R-:W-:-:S03]  /*0bc0*/  FADD R27, R4, -R33 ;  /* 0x80000021041b7221 */ /* 0x000fc60000000000 */
[----:B------:R0:W1:Y:S01]  /*0bd0*/  LDS R30, [R3+0x8] ;  /* 0x00000800031e7984 */ /* 0x0000620000000800 */
[----:B------:R-:W2:Y:S03]  /*0be0*/  MUFU.RCP R0, R31 ;  /* 0x0000001f00007308 */ /* 0x000ea60000001000 */
[----:B------:R0:W3:Y:S04]  /*0bf0*/  LDS R29, [R3+0x4] ;  /* 0x00000400031d7984 */ /* 0x0000e80000000800 */
[----:B------:R0:W4:Y:S01]  /*0c00*/  LDS R19, [R3] ;  /* 0x0000000003137984 */ /* 0x0001220000000800 */
[----:B------:R-:W5:Y:S01]  /*0c10*/  FCHK P0, R27, R31 ;  /* 0x0000001f1b007302 */ /* 0x000f620000000000 */
[----:B--2---:R-:W-:-:S04]  /*0c20*/  FFMA R23, -R31, R0, 1 ;  /* 0x3f8000001f177423 */ /* 0x004fc80000000100 */
[----:B------:R-:W-:-:S04]  /*0c30*/  FFMA R0, R0, R23, R0 ;  /* 0x0000001700007223 */ /* 0x000fc80000000000 */
[----:B------:R-:W-:-:S04]  /*0c40*/  FFMA R23, R27, R0, RZ ;  /* 0x000000001b177223 */ /* 0x000fc800000000ff */
[----:B------:R-:W-:-:S04]  /*0c50*/  FFMA R18, -R31, R23, R27 ;  /* 0x000000171f127223 */ /* 0x000fc8000000011b */
[----:B------:R-:W-:Y:S01]  /*0c60*/  FFMA R18, R0, R18, R23 ;  /* 0x0000001200127223 */ /* 0x000fe20000000017 */
[----:B0----5:R-:W-:Y:S06]  /*0c70*/  @!P0 BRA `(.L_x_11) ;  /* 0x0000000000108947 */ /* 0x021fec0003800000 */
[----:B------:R-:W-:Y:S02]  /*0c80*/  MOV R28, R31 ;  /* 0x0000001f001c7202 */ /* 0x000fe40000000f00 */
[----:B------:R-:W-:-:S07]  /*0c90*/  MOV R24, 0xcb0 ;  /* 0x00000cb000187802 */ /* 0x000fce0000000f00 */
[----:B-1-34-:R-:W-:Y:S05]  /*0ca0*/  CALL.REL.NOINC `($__internal_0_$__cuda_sm3x_div_rn_noftz_f32_slowpath) ;  /* 0x0000000400d47944 */ /* 0x01afea0003c00000 */
[----:B------:R-:W-:-:S07]  /*0cb0*/  MOV R18, R0 ;  /* 0x0000000000127202 */ /* 0x000fce0000000f00 */
.L_x_11:
[----:B------:R-:W-:Y:S05]  /*0cc0*/  BSYNC.RECONVERGENT B1 ;  /* 0x0000000000017941 */ /* 0x000fea0003800200 */
.L_x_10:
        /* <DEDUP_REMOVED lines=12> */
[----:B-1-34-:R-:W-:Y:S05]  /*0d90*/  CALL.REL.NOINC `($__internal_0_$__cuda_sm3x_div_rn_noftz_f32_slowpath) ;  /* 0x0000000400987944 */ /* 0x01afea0003c00000 */
.L_x_13:
[----:B------:R-:W-:Y:S05]  /*0da0*/  BSYNC.RECONVERGENT B1 ;  /* 0x0000000000017941 */ /* 0x000fea0003800200 */
.L_x_12:
[-C--:B------:R-:W-:Y:S01]  /*0db0*/  FFMA R6, R11, R18.reuse, R6 ;  /* 0x000000120b067223 */ /* 0x080fe20000000006 */
[-C--:B------:R-:W-:Y:S01]  /*0dc0*/  FFMA R2, R10, R18.reuse, R7 ;  /* 0x000000120a027223 */ /* 0x080fe20000000007 */
[----:B------:R-:W-:Y:S01]  /*0dd0*/  FFMA R3, R9, R18, R8 ;  /* 0x0000001209037223 */ /* 0x000fe20000000008 */
[----:B------:R-:W-:Y:S02]  /*0de0*/  HFMA2 R18, -RZ, RZ, 0, 5.9604644775390625e-08 ;  /* 0x00000001ff127431 */ /* 0x000fe400000001ff */
[-C--:B----4-:R-:W-:Y:S01]  /*0df0*/  FFMA R6, R19, R0.reuse, R6 ;  /* 0x0000000013067223 */ /* 0x090fe20000000006 */
[-C--:B---3--:R-:W-:Y:S01]  /*0e00*/  FFMA R7, R29, R0.reuse, R2 ;  /* 0x000000001d077223 */ /* 0x088fe20000000002 */
[----:B-1----:R-:W-:Y:S01]  /*0e10*/  FFMA R8, R30, R0, R3 ;  /* 0x000000001e087223 */ /* 0x002fe20000000003 */
[----:B------:R-:W-:-:S07]  /*0e20*/  PRMT R0, R18, 0x7610, R0 ;  /* 0x0000761012007816 */ /* 0x000fce0000000000 */
.L_x_9:
[----:B------:R-:W-:Y:S05]  /*0e30*/  BSYNC.RECONVERGENT B0 ;  /* 0x0000000000007941 */ /* 0x000fea0003800200 */
.L_x_8:
[----:B------:R-:W-:-:S04]  /*0e40*/  UIADD3 UR5, UPT, UPT, UR5, 0x2, URZ ;  /* 0x0000000205057890 */ /* 0x000fc8000fffe0ff */
[----:B------:R-:W-:-:S09]  /*0e50*/  UISETP.NE.AND UP1, UPT, UR5, UR9, UPT ;  /* 0x000000090500728c */ /* 0x000fd2000bf25270 */
[----:B------:R-:W-:Y:S05]  /*0e60*/  BRA.U UP1, `(.L_x_14) ;  /* 0xfffffff501ac7547 */ /* 0x000fea000b83ffff */
[----:B------:R-:W-:-:S07]  /*0e70*/  MOV R18, UR9 ;  /* 0x0000000900127c02 */ /* 0x000fce0008000f00 */
.L_x_1:
[----:B0-----:R-:W-:Y:S01]  /*0e80*/  IADD3 R2, PT, PT, R18, UR14, RZ ;  /* 0x0000000e12027c10 */ /* 0x001fe2000fffe0ff */
[----:B------:R-:W-:Y:S01]  /*0e90*/  ULOP3.LUT UR5, UR12, 0x1, URZ, 0xc0, !UPT ;  /* 0x000000010c057892 */ /* 0x000fe2000f8ec0ff */
[----:B------:R-:W-:Y:S02]  /*0ea0*/  BSSY.RECONVERGENT B0, `(.L_x_15) ;  /* 0x0000047000007945 */ /* 0x000fe40003800200 */
[----:B------:R-:W-:-:S03]  /*0eb0*/  ISETP.NE.AND P0, PT, R2, R21, PT ;  /* 0x000000150200720c */ /* 0x000fc60003f05270 */
[----:B------:R-:W-:Y:S01]  /*0ec0*/  IMAD.U32 R3, RZ, RZ, UR5 ;  /* 0x00000005ff037e24 */ /* 0x000fe2000f8e00ff */
[----:B------:R-:W-:-:S04]  /*0ed0*/  ISETP.GT.U32.OR P0, PT, R2, 0xc7, !P0 ;  /* 0x000000c70200780c */ /* 0x000fc80004704470 */
[----:B------:R-:W-:-:S13]  /*0ee0*/  ISETP.NE.U32.OR P0, PT, R3, 0x1, P0 ;  /* 0x000000010300780c */ /* 0x000fda0000705470 */
[----:B------:R-:W-:Y:S05]  /*0ef0*/  @P0 BRA `(.L_x_16) ;  /* 0x0000000400040947 */ /* 0x000fea0003800000 */
[----:B------:R-:W0:Y:S01]  /*0f00*/  S2R R19, SR_CgaCtaId ;  /* 0x0000000000137919 */ /* 0x000e220000008800 */
[----:B------:R-:W-:-:S04]  /*0f10*/  MOV R24, 0x400 ;  /* 0x0000040000187802 */ /* 0x000fc80000000f00 */
[----:B------:R-:W-:Y:S02]  /*0f20*/  IADD3 R2, PT, PT, R24, 0x1800, RZ ;  /* 0x0000180018027810 */ /* 0x000fe40007ffe0ff */
[C---:B0-----:R-:W-:Y:S02]  /*0f30*/  LEA R23, R19.reuse, R24, 0x18 ;  /* 0x0000001813177211 */ /* 0x041fe400078ec0ff */
[----:B------:R-:W-:-:S03]  /*0f40*/  LEA R25, R19, R2, 0x18 ;  /* 0x0000000213197211 */ /* 0x000fc600078ec0ff */
[C---:B------:R-:W-:Y:S01]  /*0f50*/  IMAD R23, R18.reuse, 0xc, R23 ;  /* 0x0000000c12177824 */ /* 0x040fe200078e0217 */
[----:B------:R-:W-:-:S04]  /*0f60*/  LEA R26, R18, R25, 0x2 ;  /* 0x00000019121a7211 */ /* 0x000fc800078e10ff */
[----:B------:R-:W0:Y:S04]  /*0f70*/  LDS.64 R2, [R23] ;  /* 0x0000000017027984 */ /* 0x000e280000000a00 */
[----:B------:R-:W1:Y:S04]  /*0f80*/  LDS R25, [R23+0x8] ;  /* 0x0000080017197984 */ /* 0x000e680000000800 */
[----:B------:R-:W2:Y:S01]  /*0f90*/  LDS R26, [R26] ;  /* 0x000000001a1a7984 */ /* 0x000ea20000000800 */
[----:B0----5:R-:W-:Y:S01]  /*0fa0*/  FADD R2, R13, -R2 ;  /* 0x800000020d027221 */ /* 0x021fe20000000000 */
[----:B------:R-:W-:-:S03]  /*0fb0*/  FADD R3, R14, -R3 ;  /* 0x800000030e037221 */ /* 0x000fc60000000000 */
[----:B------:R-:W-:Y:S01]  /*0fc0*/  FFMA R2, R2, R2, RZ ;  /* 0x0000000202027223 */ /* 0x000fe200000000ff */
[----:B-1----:R-:W-:Y:S01]  /*0fd0*/  FADD R25, R12, -R25 ;  /* 0x800000190c197221 */ /* 0x002fe20000000000 */
[----:B--2---:R-:W-:Y:S02]  /*0fe0*/  FADD R27, R15, R26 ;  /* 0x0000001a0f1b7221 */ /* 0x004fe40000000000 */
[----:B------:R-:W-:Y:S02]  /*0ff0*/  FFMA R2, R3, R3, R2 ;  /* 0x0000000303027223 */ /* 0x000fe40000000002 */
[----:B------:R-:W-:Y:S02]  /*1000*/  FMUL R27, R27, R27 ;  /* 0x0000001b1b1b7220 */ /* 0x000fe40000400000 */
[----:B------:R-:W-:-:S05]  /*1010*/  FFMA R2, R25, R25, R2 ;  /* 0x0000001919027223 */ /* 0x000fca0000000002 */
[----:B------:R-:W-:-:S13]  /*1020*/  FSETP.GEU.AND P0, PT, R2, R27, PT ;  /* 0x0000001b0200720b */ /* 0x000fda0003f0e000 */
[----:B------:R-:W-:Y:S05]  /*1030*/  @P0 BRA `(.L_x_16) ;  /* 0x0000000000b40947 */ /* 0x000fea0003800000 */
[----:B------:R-:W-:Y:S01]  /*1040*/  IADD3 R24, PT, PT, R24, 0xc00, RZ ;  /* 0x00000c0018187810 */ /* 0x000fe20007ffe0ff */
[C---:B------:R-:W-:Y:S01]  /*1050*/  FMUL R33, R26.reuse, R26 ;  /* 0x0000001a1a217220 */ /* 0x040fe20000400000 */
[----:B------:R-:W-:Y:S02]  /*1060*/  BSSY.RECONVERGENT B1, `(.L_x_17) ;  /* 0x0000014000017945 */ /* 0x000fe40003800200 */
[----:B------:R-:W-:Y:S01]  /*1070*/  LEA R19, R19, R24, 0x18 ;  /* 0x0000001813137211 */ /* 0x000fe200078ec0ff */
[----:B------:R-:W-:-:S04]  /*1080*/  FMUL R33, R26, R33 ;  /* 0x000000211a217220 */ /* 0x000fc80000400000 */
[----:B------:R-:W-:Y:S02]  /*1090*/  IMAD R0, R18, 0xc, R19 ;  /* 0x0000000c12007824 */ /* 0x000fe400078e0213 */
[C-C-:B------:R-:W-:Y:S01]  /*10a0*/  FADD R31, R4.reuse, R33.reuse ;  /* 0x00000021041f7221 */ /* 0x140fe20000000000 */
[----:B------:R-:W-:Y:S02]  /*10b0*/  FADD R27, R4, -R33 ;  /* 0x80000021041b7221 */ /* 0x000fe40000000000 */
[----:B------:R0:W1:Y:S01]  /*10c0*/  LDS R30, [R0+0x8] ;  /* 0x00000800001e7984 */ /* 0x0000620000000800 */
[----:B------:R-:W2:Y:S03]  /*10d0*/  MUFU.RCP R2, R31 ;  /* 0x0000001f00027308 */ /* 0x000ea60000001000 */
[----:B------:R0:W3:Y:S05]  /*10e0*/  LDS.64 R18, [R0] ;  /* 0x0000000000127984 */ /* 0x0000ea0000000a00 */
[----:B------:R-:W4:Y:S01]  /*10f0*/  FCHK P0, R27, R31 ;  /* 0x0000001f1b007302 */ /* 0x000f220000000000 */
[----:B--2---:R-:W-:-:S04]  /*1100*/  FFMA R3, -R31, R2, 1 ;  /* 0x3f8000001f037423 */ /* 0x004fc80000000102 */
[----:B------:R-:W-:-:S04]  /*1110*/  FFMA R2, R2, R3, R2 ;  /* 0x0000000302027223 */ /* 0x000fc80000000002 */
[----:B------:R-:W-:-:S04]  /*1120*/  FFMA R29, R27, R2, RZ ;  /* 0x000000021b1d7223 */ /* 0x000fc800000000ff */
[----:B------:R-:W-:-:S04]  /*1130*/  FFMA R3, -R31, R29, R27 ;  /* 0x0000001d1f037223 */ /* 0x000fc8000000011b */
[----:B------:R-:W-:Y:S01]  /*1140*/  FFMA R29, R2, R3, R29 ;  /* 0x00000003021d7223 */ /* 0x000fe2000000001d */
[----:B0---4-:R-:W-:Y:S06]  /*1150*/  @!P0 BRA `(.L_x_18) ;  /* 0x0000000000108947 */ /* 0x011fec0003800000 */
[----:B------:R-:W-:Y:S02]  /*1160*/  MOV R28, R31 ;  /* 0x0000001f001c7202 */ /* 0x000fe40000000f00 */
[----:B------:R-:W-:-:S07]  /*1170*/  MOV R24, 0x1190 ;  /* 0x0000119000187802 */ /* 0x000fce0000000f00 */
[----:B-1-3--:R-:W-:Y:S05]  /*1180*/  CALL.REL.NOINC `($__internal_0_$__cuda_sm3x_div_rn_noftz_f32_slowpath) ;  /* 0x00000000009c7944 */ /* 0x00afea0003c00000 */
[----:B------:R-:W-:-:S07]  /*1190*/  MOV R29, R0 ;  /* 0x00000000001d7202 */ /* 0x000fce0000000f00 */
.L_x_18:
[----:B------:R-:W-:Y:S05]  /*11a0*/  BSYNC.RECONVERGENT B1 ;  /* 0x0000000000017941 */ /* 0x000fea0003800200 */
.L_x_17:
        /* <DEDUP_REMOVED lines=13> */
.L_x_20:
[----:B------:R-:W-:Y:S05]  /*1280*/  BSYNC.RECONVERGENT B1 ;  /* 0x0000000000017941 */ /* 0x000fea0003800200 */
.L_x_19:
        /* <DEDUP_REMOVED lines=8> */
.L_x_16:
[----:B------:R-:W-:Y:S05]  /*1310*/  BSYNC.RECONVERGENT B0 ;  /* 0x0000000000007941 */ /* 0x000fea0003800200 */
.L_x_15:
[----:B------:R-:W-:Y:S06]  /*1320*/  BAR.SYNC.DEFER_BLOCKING 0x0 ;  /* 0x0000000000007b1d */ /* 0x000fec0000010000 */
[----:B------:R-:W-:Y:S05]  /*1330*/  BRA.U UP0, `(.L_x_21) ;  /* 0xffffffed00cc7547 */ /* 0x000fea000b83ffff */
[----:B------:R-:W0:Y:S01]  /*1340*/  LDC.64 R4, c[0x0][0x398] ;  /* 0x0000e600ff047b82 */ /* 0x000e220000000a00 */
[----:B------:R-:W-:-:S04]  /*1350*/  LOP3.LUT P0, RZ, R0, 0xff, RZ, 0xc0, !PT ;  /* 0x000000ff00ff7812 */ /* 0x000fc8000780c0ff */
[----:B-----5:R-:W-:Y:S02]  /*1360*/  FSEL R11, R11, R6, !P0 ;  /* 0x000000060b0b7208 */ /* 0x020fe40004000000 */
[----:B------:R-:W-:Y:S02]  /*1370*/  FSEL R7, R10, R7, !P0 ;  /* 0x000000070a077208 */ /* 0x000fe40004000000 */
[----:B------:R-:W-:Y:S01]  /*1380*/  FSEL R9, R9, R8, !P0 ;  /* 0x0000000809097208 */ /* 0x000fe20004000000 */
[----:B0-----:R-:W-:-:S04]  /*1390*/  IMAD.WIDE.U32 R20, R20, 0x4, R4 ;  /* 0x0000000414147825 */ /* 0x001fc800078e0004 */
[--C-:B------:R-:W-:Y:S01]  /*13a0*/  IMAD.WIDE.U32 R2, R17, 0x4, R4.reuse ;  /* 0x0000000411027825 */ /* 0x100fe200078e0004 */
[----:B------:R-:W-:Y:S03]  /*13b0*/  STG.E desc[UR10][R20.64], R11 ;  /* 0x0000000b14007986 */ /* 0x000fe6000c10190a */
[----:B------:R-:W-:Y:S01]  /*13c0*/  IMAD.WIDE.U32 R16, R16, 0x4, R4 ;  /* 0x0000000410107825 */ /* 0x000fe200078e0004 */
[----:B------:R-:W-:Y:S04]  /*13d0*/  STG.E desc[UR10][R2.64], R7 ;  /* 0x0000000702007986 */ /* 0x000fe8000c10190a */
[----:B------:R-:W-:Y:S01]  /*13e0*/  STG.E desc[UR10][R16.64], R9 ;  /* 0x0000000910007986 */ /* 0x000fe2000c10190a */
[----:B------:R-:W-:Y:S05]  /*13f0*/  EXIT ;  /* 0x000000000000794d */ /* 0x000fea0003800000 */
        .weak           $__internal_0_$__cuda_sm3x_div_rn_noftz_f32_slowpath
        .type           $__internal_0_$__cuda_sm3x_div_rn_noftz_f32_slowpath,@function
        .size           $__internal_0_$__cuda_sm3x_div_rn_noftz_f32_slowpath,(.L_x_35 - $__internal_0_$__cuda_sm3x_div_rn_noftz_f32_slowpath)
$__internal_0_$__cuda_sm3x_div_rn_noftz_f32_slowpath:
[----:B------:R-:W-:Y:S01]  /*1400*/  SHF.R.U32.HI R3, RZ, 0x17, R28 ;  /* 0x00000017ff037819 */ /* 0x000fe2000001161c */
[----:B------:R-:W-:Y:S01]  /*1410*/  BSSY.RECONVERGENT B2, `(.L_x_22) ;  /* 0x0000062000027945 */ /* 0x000fe20003800200 */
[----:B------:R-:W-:Y:S02]  /*1420*/  SHF.R.U32.HI R26, RZ, 0x17, R27 ;  /* 0x00000017ff1a7819 */ /* 0x000fe4000001161b */
[----:B------:R-:W-:Y:S02]  /*1430*/  LOP3.LUT R3, R3, 0xff, RZ, 0xc0, !PT ;  /* 0x000000ff03037812 */ /* 0x000fe400078ec0ff */
[----:B------:R-:W-:Y:S02]  /*1440*/  LOP3.LUT R26, R26, 0xff, RZ, 0xc0, !PT ;  /* 0x000000ff1a1a7812 */ /* 0x000fe400078ec0ff */
[----:B------:R-:W-:Y:S02]  /*1450*/  IADD3 R0, PT, PT, R3, -0x1, RZ ;  /* 0xffffffff03007810 */ /* 0x000fe40007ffe0ff */
[----:B------:R-:W-:-:S02]  /*1460*/  IADD3 R23, PT, PT, R26, -0x1, RZ ;  /* 0xffffffff1a177810 */ /* 0x000fc40007ffe0ff */
[----:B------:R-:W-:-:S04]  /*1470*/  ISETP.GT.U32.AND P0, PT, R0, 0xfd, PT ;  /* 0x000000fd0000780c */ /* 0x000fc80003f04070 */
[----:B------:R-:W-:-:S13]  /*1480*/  ISETP.GT.U32.OR P0, PT, R23, 0xfd, P0 ;  /* 0x000000fd1700780c */ /* 0x000fda0000704470 */
[----:B------:R-:W-:Y:S01]  /*1490*/  @!P0 MOV R2, RZ ;  /* 0x000000ff00028202 */ /* 0x000fe20000000f00 */
[----:B------:R-:W-:Y:S06]  /*14a0*/  @!P0 BRA `(.L_x_23) ;  /* 0x00000000005c8947 */ /* 0x000fec0003800000 */
[----:B------:R-:W-:Y:S02]  /*14b0*/  FSETP.GTU.FTZ.AND P0, PT, |R27|, +INF , PT ;  /* 0x7f8000001b00780b */ /* 0x000fe40003f1c200 */
[----:B------:R-:W-:-:S04]  /*14c0*/  FSETP.GTU.FTZ.AND P1, PT, |R28|, +INF , PT ;  /* 0x7f8000001c00780b */ /* 0x000fc80003f3c200 */
[----:B------:R-:W-:-:S13]  /*14d0*/  PLOP3.LUT P0, PT, P0, P1, PT, 0xf8, 0x8f ;  /* 0x00000000008f781c */ /* 0x000fda0000703f70 */
[----:B------:R-:W-:Y:S05]  /*14e0*/  @P0 BRA `(.L_x_24) ;  /* 0x00000004004c0947 */ /* 0x000fea0003800000 */
[----:B------:R-:W-:-:S13]  /*14f0*/  LOP3.LUT P0, RZ, R28, 0x7fffffff, R27, 0xc8, !PT ;  /* 0x7fffffff1cff7812 */ /* 0x000fda000780c81b */
[----:B------:R-:W-:Y:S05]  /*1500*/  @!P0 BRA `(.L_x_25) ;  /* 0x00000004003c8947 */ /* 0x000fea0003800000 */
[C---:B------:R-:W-:Y:S02]  /*1510*/  FSETP.NEU.FTZ.AND P2, PT, |R27|.reuse, +INF , PT ;  /* 0x7f8000001b00780b */ /* 0x040fe40003f5d200 */
[----:B------:R-:W-:Y:S02]  /*1520*/  FSETP.NEU.FTZ.AND P1, PT, |R28|, +INF , PT ;  /* 0x7f8000001c00780b */ /* 0x000fe40003f3d200 */
[----:B------:R-:W-:-:S11]  /*1530*/  FSETP.NEU.FTZ.AND P0, PT, |R27|, +INF , PT ;  /* 0x7f8000001b00780b */ /* 0x000fd60003f1d200 */
[----:B------:R-:W-:Y:S05]  /*1540*/  @!P1 BRA !P2, `(.L_x_25) ;  /* 0x00000004002c9947 */ /* 0x000fea0005000000 */
[----:B------:R-:W-:-:S04]  /*1550*/  LOP3.LUT P2, RZ, R27, 0x7fffffff, RZ, 0xc0, !PT ;  /* 0x7fffffff1bff7812 */ /* 0x000fc8000784c0ff */
[----:B------:R-:W-:-:S13]  /*1560*/  PLOP3.LUT P1, PT, P1, P2, PT, 0x2f, 0xf2 ;  /* 0x0000000000f2781c */ /* 0x000fda0000f24577 */
[----:B------:R-:W-:Y:S05]  /*1570*/  @P1 BRA `(.L_x_26) ;  /* 0x0000000400181947 */ /* 0x000fea0003800000 */
[----:B------:R-:W-:-:S04]  /*1580*/  LOP3.LUT P1, RZ, R28, 0x7fffffff, RZ, 0xc0, !PT ;  /* 0x7fffffff1cff7812 */ /* 0x000fc8000782c0ff */
[----:B------:R-:W-:-:S13]  /*1590*/  PLOP3.LUT P0, PT, P0, P1, PT, 0x2f, 0xf2 ;  /* 0x0000000000f2781c */ /* 0x000fda0000702577 */
[----:B------:R-:W-:Y:S05]  /*15a0*/  @P0 BRA `(.L_x_27) ;  /* 0x0000000400000947 */ /* 0x000fea0003800000 */
[----:B------:R-:W-:Y:S02]  /*15b0*/  ISETP.GE.AND P0, PT, R23, RZ, PT ;  /* 0x000000ff1700720c */ /* 0x000fe40003f06270 */
[----:B------:R-:W-:-:S11]  /*15c0*/  ISETP.GE.AND P1, PT, R0, RZ, PT ;  /* 0x000000ff0000720c */ /* 0x000fd60003f26270 */
[----:B------:R-:W-:Y:S01]  /*15d0*/  @P0 MOV R2, RZ ;  /* 0x000000ff00020202 */ /* 0x000fe20000000f00 */
[----:B------:R-:W-:Y:S02]  /*15e0*/  @!P0 IMAD.MOV.U32 R2, RZ, RZ, -0x40 ;  /* 0xffffffc0ff028424 */ /* 0x000fe400078e00ff */
[----:B------:R-:W-:Y:S01]  /*15f0*/  @!P0 FFMA R27, R27, 1.84467440737095516160e+19, RZ ;  /* 0x5f8000001b1b8823 */ /* 0x000fe200000000ff */
[----:B------:R-:W-:Y:S02]  /*1600*/  @!P1 FFMA R28, R28, 1.84467440737095516160e+19, RZ ;  /* 0x5f8000001c1c9823 */ /* 0x000fe400000000ff */
[----:B------:R-:W-:-:S07]  /*1610*/  @!P1 IADD3 R2, PT, PT, R2, 0x40, RZ ;  /* 0x0000004002029810 */ /* 0x000fce0007ffe0ff */
.L_x_23:
[----:B------:R-:W-:Y:S01]  /*1620*/  LEA R23, R3, 0xc0800000, 0x17 ;  /* 0xc080000003177811 */ /* 0x000fe200078eb8ff */
[----:B------:R-:W-:Y:S01]  /*1630*/  BSSY.RECONVERGENT B3, `(.L_x_28) ;  /* 0x0000036000037945 */ /* 0x000fe20003800200 */
[----:B------:R-:W-:Y:S02]  /*1640*/  IADD3 R26, PT, PT, R26, -0x7f, RZ ;  /* 0xffffff811a1a7810 */ /* 0x000fe40007ffe0ff */
[----:B------:R-:W-:Y:S02]  /*1650*/  IADD3 R34, PT, PT, -R23, R28, RZ ;  /* 0x0000001c17227210 */ /* 0x000fe40007ffe1ff */
[C---:B------:R-:W-:Y:S01]  /*1660*/  IADD3 R3, PT, PT, R26.reuse, 0x7f, -R3 ;  /* 0x0000007f1a037810 */ /* 0x040fe20007ffe803 */
[----:B------:R-:W-:Y:S01]  /*1670*/  IMAD R0, R26, -0x800000, R27 ;  /* 0xff8000001a007824 */ /* 0x000fe200078e021b */
[----:B------:R-:W0:Y:S01]  /*1680*/  MUFU.RCP R28, R34 ;  /* 0x00000022001c7308 */ /* 0x000e220000001000 */
[----:B------:R-:W-:Y:S01]  /*1690*/  FADD.FTZ R23, -R34, -RZ ;  /* 0x800000ff22177221 */ /* 0x000fe20000010100 */
[----:B------:R-:W-:-:S03]  /*16a0*/  IADD3 R3, PT, PT, R3, R2, RZ ;  /* 0x0000000203037210 */ /* 0x000fc60007ffe0ff */
[----:B0-----:R-:W-:-:S04]  /*16b0*/  FFMA R25, R28, R23, 1 ;  /* 0x3f8000001c197423 */ /* 0x001fc80000000017 */
[----:B------:R-:W-:-:S04]  /*16c0*/  FFMA R25, R28, R25, R28 ;  /* 0x000000191c197223 */ /* 0x000fc8000000001c */
[----:B------:R-:W-:-:S04]  /*16d0*/  FFMA R28, R0, R25, RZ ;  /* 0x00000019001c7223 */ /* 0x000fc800000000ff */
[----:B------:R-:W-:-:S04]  /*16e0*/  FFMA R27, R23, R28, R0 ;  /* 0x0000001c171b7223 */ /* 0x000fc80000000000 */
[----:B------:R-:W-:-:S04]  /*16f0*/  FFMA R28, R25, R27, R28 ;  /* 0x0000001b191c7223 */ /* 0x000fc8000000001c */
[----:B------:R-:W-:-:S04]  /*1700*/  FFMA R23, R23, R28, R0 ;  /* 0x0000001c17177223 */ /* 0x000fc80000000000 */
[----:B------:R-:W-:-:S05]  /*1710*/  FFMA R0, R25, R23, R28 ;  /* 0x0000001719007223 */ /* 0x000fca000000001c */
[----:B------:R-:W-:-:S04]  /*1720*/  SHF.R.U32.HI R26, RZ, 0x17, R0 ;  /* 0x00000017ff1a7819 */ /* 0x000fc80000011600 */
[----:B------:R-:W-:-:S04]  /*1730*/  LOP3.LUT R2, R26, 0xff, RZ, 0xc0, !PT ;  /* 0x000000ff1a027812 */ /* 0x000fc800078ec0ff */
[----:B------:R-:W-:-:S04]  /*1740*/  IADD3 R2, PT, PT, R2, R3, RZ ;  /* 0x0000000302027210 */ /* 0x000fc80007ffe0ff */
[----:B------:R-:W-:-:S04]  /*1750*/  IADD3 R26, PT, PT, R2, -0x1, RZ ;  /* 0xffffffff021a7810 */ /* 0x000fc80007ffe0ff */
[----:B------:R-:W-:-:S13]  /*1760*/  ISETP.GE.U32.AND P0, PT, R26, 0xfe, PT ;  /* 0x000000fe1a00780c */ /* 0x000fda0003f06070 */
[----:B------:R-:W-:Y:S05]  /*1770*/  @!P0 BRA `(.L_x_29) ;  /* 0x0000000000808947 */ /* 0x000fea0003800000 */
[----:B------:R-:W-:-:S13]  /*1780*/  ISETP.GT.AND P0, PT, R2, 0xfe, PT ;  /* 0x000000fe0200780c */ /* 0x000fda0003f04270 */
[----:B------:R-:W-:Y:S05]  /*1790*/  @P0 BRA `(.L_x_30) ;  /* 0x00000000006c0947 */ /* 0x000fea0003800000 */
[----:B------:R-:W-:-:S13]  /*17a0*/  ISETP.GE.AND P0, PT, R2, 0x1, PT ;  /* 0x000000010200780c */ /* 0x000fda0003f06270 */
[----:B------:R-:W-:Y:S05]  /*17b0*/  @P0 BRA `(.L_x_31) ;  /* 0x0000000000740947 */ /* 0x000fea0003800000 */
[----:B------:R-:W-:Y:S02]  /*17c0*/  ISETP.GE.AND P0, PT, R2, -0x18, PT ;  /* 0xffffffe80200780c */ /* 0x000fe40003f06270 */
[----:B------:R-:W-:-:S11]  /*17d0*/  LOP3.LUT R0, R0, 0x80000000, RZ, 0xc0, !PT ;  /* 0x8000000000007812 */ /* 0x000fd600078ec0ff */
[----:B------:R-:W-:Y:S05]  /*17e0*/  @!P0 BRA `(.L_x_31) ;  /* 0x0000000000688947 */ /* 0x000fea0003800000 */
[CCC-:B------:R-:W-:Y:S01]  /*17f0*/  FFMA.RZ R3, R25.reuse, R23.reuse, R28.reuse ;  /* 0x0000001719037223 */ /* 0x1c0fe2000000c01c */
[CCC-:B------:R-:W-:Y:S01]  /*1800*/  FFMA.RP R26, R25.reuse, R23.reuse, R28.reuse ;  /* 0x00000017191a7223 */ /* 0x1c0fe2000000801c */
[----:B------:R-:W-:Y:S01]  /*1810*/  FFMA.RM R25, R25, R23, R28 ;  /* 0x0000001719197223 */ /* 0x000fe2000000401c */
[C---:B------:R-:W-:Y:S02]  /*1820*/  IADD3 R23, PT, PT, R2.reuse, 0x20, RZ ;  /* 0x0000002002177810 */ /* 0x040fe40007ffe0ff */
[----:B------:R-:W-:Y:S02]  /*1830*/  LOP3.LUT R3, R3, 0x7fffff, RZ, 0xc0, !PT ;  /* 0x007fffff03037812 */ /* 0x000fe400078ec0ff */
[C---:B------:R-:W-:Y:S02]  /*1840*/  ISETP.NE.AND P2, PT, R2.reuse, RZ, PT ;  /* 0x000000ff0200720c */ /* 0x040fe40003f45270 */
[----:B------:R-:W-:Y:S02]  /*1850*/  LOP3.LUT R28, R3, 0x800000, RZ, 0xfc, !PT ;  /* 0x00800000031c7812 */ /* 0x000fe400078efcff */
[----:B------:R-:W-:-:S02]  /*1860*/  ISETP.NE.AND P1, PT, R2, RZ, PT ;  /* 0x000000ff0200720c */ /* 0x000fc40003f25270 */
[----:B------:R-:W-:Y:S02]  /*1870*/  IADD3 R2, PT, PT, -R2, RZ, RZ ;  /* 0x000000ff02027210 */ /* 0x000fe40007ffe1ff */
[----:B------:R-:W-:Y:S02]  /*1880*/  SHF.L.U32 R23, R28, R23, RZ ;  /* 0x000000171c177219 */ /* 0x000fe400000006ff */
[----:B------:R-:W-:Y:S02]  /*1890*/  FSETP.NEU.FTZ.AND P0, PT, R26, R25, PT ;  /* 0x000000191a00720b */ /* 0x000fe40003f1d000 */
[----:B------:R-:W-:Y:S02]  /*18a0*/  SEL R3, R2, RZ, P2 ;  /* 0x000000ff02037207 */ /* 0x000fe40001000000 */
[----:B------:R-:W-:Y:S02]  /*18b0*/  ISETP.NE.AND P1, PT, R23, RZ, P1 ;  /* 0x000000ff1700720c */ /* 0x000fe40000f25270 */
[----:B------:R-:W-:-:S02]  /*18c0*/  SHF.R.U32.HI R23, RZ, R3, R28 ;  /* 0x00000003ff177219 */ /* 0x000fc4000001161c */
[----:B------:R-:W-:Y:S02]  /*18d0*/  PLOP3.LUT P0, PT, P0, P1, PT, 0xf8, 0x8f ;  /* 0x00000000008f781c */ /* 0x000fe40000703f70 */
[----:B------:R-:W-:Y:S02]  /*18e0*/  SHF.R.U32.HI R3, RZ, 0x1, R23 ;  /* 0x00000001ff037819 */ /* 0x000fe40000011617 */
[----:B------:R-:W-:-:S04]  /*18f0*/  SEL R2, RZ, 0x1, !P0 ;  /* 0x00000001ff027807 */ /* 0x000fc80004000000 */
[----:B------:R-:W-:-:S04]  /*1900*/  LOP3.LUT R2, R2, 0x1, R3, 0xf8, !PT ;  /* 0x0000000102027812 */ /* 0x000fc800078ef803 */
[----:B------:R-:W-:-:S04]  /*1910*/  LOP3.LUT R2, R2, R23, RZ, 0xc0, !PT ;  /* 0x0000001702027212 */ /* 0x000fc800078ec0ff */
[----:B------:R-:W-:-:S04]  /*1920*/  IADD3 R3, PT, PT, R3, R2, RZ ;  /* 0x0000000203037210 */ /* 0x000fc80007ffe0ff */
[----:B------:R-:W-:Y:S01]  /*1930*/  LOP3.LUT R0, R3, R0, RZ, 0xfc, !PT ;  /* 0x0000000003007212 */ /* 0x000fe200078efcff */
[----:B------:R-:W-:Y:S06]  /*1940*/  BRA `(.L_x_31) ;  /* 0x0000000000107947 */ /* 0x000fec0003800000 */
.L_x_30:
[----:B------:R-:W-:-:S04]  /*1950*/  LOP3.LUT R0, R0, 0x80000000, RZ, 0xc0, !PT ;  /* 0x8000000000007812 */ /* 0x000fc800078ec0ff */
[----:B------:R-:W-:Y:S01]  /*1960*/  LOP3.LUT R0, R0, 0x7f800000, RZ, 0xfc, !PT ;  /* 0x7f80000000007812 */ /* 0x000fe200078efcff */
[----:B------:R-:W-:Y:S06]  /*1970*/  BRA `(.L_x_31) ;  /* 0x0000000000047947 */ /* 0x000fec0003800000 */
.L_x_29:
[----:B------:R-:W-:-:S07]  /*1980*/  LEA R0, R3, R0, 0x17 ;  /* 0x0000000003007211 */ /* 0x000fce00078eb8ff */
.L_x_31:
[----:B------:R-:W-:Y:S05]  /*1990*/  BSYNC.RECONVERGENT B3 ;  /* 0x0000000000037941 */ /* 0x000fea0003800200 */
.L_x_28:
[----:B------:R-:W-:Y:S05]  /*19a0*/  BRA `(.L_x_32) ;  /* 0x0000000000207947 */ /* 0x000fea0003800000 */
.L_x_27:
[----:B------:R-:W-:-:S04]  /*19b0*/  LOP3.LUT R0, R28, 0x80000000, R27, 0x48, !PT ;  /* 0x800000001c007812 */ /* 0x000fc800078e481b */
[----:B------:R-:W-:Y:S01]  /*19c0*/  LOP3.LUT R0, R0, 0x7f800000, RZ, 0xfc, !PT ;  /* 0x7f80000000007812 */ /* 0x000fe200078efcff */
[----:B------:R-:W-:Y:S06]  /*19d0*/  BRA `(.L_x_32) ;  /* 0x0000000000147947 */ /* 0x000fec0003800000 */
.L_x_26:
[----:B------:R-:W-:Y:S01]  /*19e0*/  LOP3.LUT R0, R28, 0x80000000, R27, 0x48, !PT ;  /* 0x800000001c007812 */ /* 0x000fe200078e481b */
[----:B------:R-:W-:Y:S06]  /*19f0*/  BRA `(.L_x_32) ;  /* 0x00000000000c7947 */ /* 0x000fec0003800000 */
.L_x_25:
[----:B------:R-:W0:Y:S01]  /*1a00*/  MUFU.RSQ R0, -QNAN ;  /* 0xffc0000000007908 */ /* 0x000e220000001400 */
[----:B------:R-:W-:Y:S05]  /*1a10*/  BRA `(.L_x_32) ;  /* 0x0000000000047947 */ /* 0x000fea0003800000 */
.L_x_24:
[----:B------:R-:W-:-:S07]  /*1a20*/  FADD.FTZ R0, R27, R28 ;  /* 0x0000001c1b007221 */ /* 0x000fce0000010000 */
.L_x_32:
[----:B------:R-:W-:Y:S05]  /*1a30*/  BSYNC.RECONVERGENT B2 ;  /* 0x0000000000027941 */ /* 0x000fea0003800200 */
.L_x_22:
[----:B------:R-:W-:-:S04]  /*1a40*/  HFMA2 R25, -RZ, RZ, 0, 0 ;  /* 0x00000000ff197431 */ /* 0x000fc800000001ff */
[----:B0-----:R-:W-:Y:S05]  /*1a50*/  RET.REL.NODEC R24 `(_Z17fillTempVelKernelPfS_S_S_) ;  /* 0xffffffe418687950 */ /* 0x001fea0003c3ffff */
.L_x_33:
        /* <DEDUP_REMOVED lines=10> */
.L_x_35:


//--------------------- .text._Z16swapVelBufKernelPfS_ --------------------------
	.section	.text._Z16swapVelBufKernelPfS_,"ax",@progbits
	.align	128
        .global         _Z16swapVelBufKernelPfS_
        .type           _Z16swapVelBufKernelPfS_,@function
        .size           _Z16swapVelBufKernelPfS_,(.L_x_38 - _Z16swapVelBufKernelPfS_)
        .other          _Z16swapVelBufKernelPfS_,@"STO_CUDA_ENTRY STV_DEFAULT"
_Z16swapVelBufKernelPfS_:
.text._Z16swapVelBufKernelPfS_:
        /* <DEDUP_REMOVED lines=14> */
[----:B---3--:R-:W-:Y:S04]  /*00e0*/  STG.E desc[UR4][R4.64], R9 ;  /* 0x0000000904007986 */ /* 0x008fe8000c101904 */
[----:B------:R-:W2:Y:S04]  /*00f0*/  LDG.E R7, desc[UR4][R2.64+0x4] ;  /* 0x0000040402077981 */ /* 0x000ea8000c1e1900 */
[----:B--2---:R-:W-:Y:S04]  /*0100*/  STG.E desc[UR4][R4.64+0x4], R7 ;  /* 0x0000040704007986 */ /* 0x004fe8000c101904 */
[----:B------:R-:W2:Y:S04]  /*0110*/  LDG.E R11, desc[UR4][R2.64+0x8] ;  /* 0x00000804020b7981 */ /* 0x000ea8000c1e1900 */
[----:B--2---:R-:W-:Y:S01]  /*0120*/  STG.E desc[UR4][R4.64+0x8], R11 ;  /* 0x0000080b04007986 */ /* 0x004fe2000c101904 */
[----:B------:R-:W-:Y:S05]  /*0130*/  EXIT ;  /* 0x000000000000794d */ /* 0x000fea0003800000 */
.L_x_34:
        /* <DEDUP_REMOVED lines=12> */
.L_x_38:


//--------------------- .nv.shared.reserved.0     --------------------------
	.section	.nv.shared.reserved.0,"aw",@nobits
	.weak		__nv_reservedSMEM_offset_0_alias
	.size		__nv_reservedSMEM_offset_0_alias, 0, 64
	.other		__nv_reservedSMEM_offset_0_alias,@"STO_CUDA_RESERVED_SHARED STV_DEFAULT"
__nv_reservedSMEM_offset_0_alias:
	.zero		0
	.zero		64


//--------------------- .nv.shared._Z17fillTempVelKernelPfS_S_S_ --------------------------
	.section	.nv.shared._Z17fillTempVelKernelPfS_S_S_,"aw",@nobits
	.sectionflags	@""
	.align	4
.nv.shared._Z17fillTempVelKernelPfS_S_S_:
	.zero		8192


//--------------------- .nv.constant0._Z20updatePositionKernelPfS_ --------------------------
	.section	.nv.constant0._Z20updatePositionKernelPfS_,"a",@progbits
	.sectionflags	@""
	.align	4
.nv.constant0._Z20updatePositionKernelPfS_:
	.zero		912


//--------------------- .nv.constant0._Z17fillTempVelKernelPfS_S_S_ --------------------------
	.section	.nv.constant0._Z17fillTempVelKernelPfS_S_S_,"a",@progbits
	.sectionflags	@""
	.align	4
.nv.constant0._Z17fillTempVelKernelPfS_S_S_:
	.zero		928


//--------------------- .nv.constant0._Z16swapVelBufKernelPfS_ --------------------------
	.section	.nv.constant0._Z16swapVelBufKernelPfS_,"a",@progbits
	.sectionflags	@""
	.align	4
.nv.constant0._Z16swapVelBufKernelPfS_:
	.zero		912


//--------------------- SYMBOLS --------------------------

	.type		.nv.reservedSmem.offset0,@object
	.size		.nv.reservedSmem.offset0,0x4
	.type		.nv.reservedSmem.cap,@object
	.size		.nv.reservedSmem.cap,0x4
